//
// Generated by NVIDIA NVVM Compiler
//
// Compiler Build ID: CL-36424714
// Cuda compilation tools, release 13.0, V13.0.88
// Based on NVVM 20.0.0
//

.version 9.0
.target sm_100
.address_size 64

	// .globl	_Z18elementwise_kernelI5AddOpEvPKfS2_PfiT_

.visible .entry _Z18elementwise_kernelI5AddOpEvPKfS2_PfiT_(
	.param .u64 .ptr .align 1 _Z18elementwise_kernelI5AddOpEvPKfS2_PfiT__param_0,
	.param .u64 .ptr .align 1 _Z18elementwise_kernelI5AddOpEvPKfS2_PfiT__param_1,
	.param .u64 .ptr .align 1 _Z18elementwise_kernelI5AddOpEvPKfS2_PfiT__param_2,
	.param .u32 _Z18elementwise_kernelI5AddOpEvPKfS2_PfiT__param_3,
	.param .align 1 .b8 _Z18elementwise_kernelI5AddOpEvPKfS2_PfiT__param_4[1]
)
{
	.reg .pred 	%p<2>;
	.reg .b32 	%r<6>;
	.reg .b32 	%f<4>;
	.reg .b64 	%rd<11>;

	ld.param.u64 	%rd1, [_Z18elementwise_kernelI5AddOpEvPKfS2_PfiT__param_0];
	ld.param.u64 	%rd2, [_Z18elementwise_kernelI5AddOpEvPKfS2_PfiT__param_1];
	ld.param.u64 	%rd3, [_Z18elementwise_kernelI5AddOpEvPKfS2_PfiT__param_2];
	ld.param.u32 	%r2, [_Z18elementwise_kernelI5AddOpEvPKfS2_PfiT__param_3];
	mov.u32 	%r3, %tid.x;
	mov.u32 	%r4, %ctaid.x;
	mov.u32 	%r5, %ntid.x;
	mad.lo.s32 	%r1, %r4, %r5, %r3;
	setp.ge.s32 	%p1, %r1, %r2;
	@%p1 bra 	$L__BB0_2;
	cvta.to.global.u64 	%rd4, %rd1;
	cvta.to.global.u64 	%rd5, %rd2;
	cvta.to.global.u64 	%rd6, %rd3;
	mul.wide.s32 	%rd7, %r1, 4;
	add.s64 	%rd8, %rd4, %rd7;
	ld.global.f32 	%f1, [%rd8];
	add.s64 	%rd9, %rd5, %rd7;
	ld.global.f32 	%f2, [%rd9];
	add.f32 	%f3, %f1, %f2;
	add.s64 	%rd10, %rd6, %rd7;
	st.global.f32 	[%rd10], %f3;
$L__BB0_2:
	ret;

}
	// .globl	_Z28elementwise_broadcast_kernelI5AddOpEvPKfS2_PfiiiT_
.visible .entry _Z28elementwise_broadcast_kernelI5AddOpEvPKfS2_PfiiiT_(
	.param .u64 .ptr .align 1 _Z28elementwise_broadcast_kernelI5AddOpEvPKfS2_PfiiiT__param_0,
	.param .u64 .ptr .align 1 _Z28elementwise_broadcast_kernelI5AddOpEvPKfS2_PfiiiT__param_1,
	.param .u64 .ptr .align 1 _Z28elementwise_broadcast_kernelI5AddOpEvPKfS2_PfiiiT__param_2,
	.param .u32 _Z28elementwise_broadcast_kernelI5AddOpEvPKfS2_PfiiiT__param_3,
	.param .u32 _Z28elementwise_broadcast_kernelI5AddOpEvPKfS2_PfiiiT__param_4,
	.param .u32 _Z28elementwise_broadcast_kernelI5AddOpEvPKfS2_PfiiiT__param_5,
	.param .align 1 .b8 _Z28elementwise_broadcast_kernelI5AddOpEvPKfS2_PfiiiT__param_6[1]
)
{
	.reg .pred 	%p<5>;
	.reg .b32 	%r<10>;
	.reg .b32 	%f<9>;
	.reg .b64 	%rd<14>;

	ld.param.u64 	%rd2, [_Z28elementwise_broadcast_kernelI5AddOpEvPKfS2_PfiiiT__param_0];
	ld.param.u64 	%rd4, [_Z28elementwise_broadcast_kernelI5AddOpEvPKfS2_PfiiiT__param_1];
	ld.param.u64 	%rd3, [_Z28elementwise_broadcast_kernelI5AddOpEvPKfS2_PfiiiT__param_2];
	ld.param.u32 	%r4, [_Z28elementwise_broadcast_kernelI5AddOpEvPKfS2_PfiiiT__param_3];
	ld.param.u32 	%r2, [_Z28elementwise_broadcast_kernelI5AddOpEvPKfS2_PfiiiT__param_4];
	ld.param.u32 	%r3, [_Z28elementwise_broadcast_kernelI5AddOpEvPKfS2_PfiiiT__param_5];
	cvta.to.global.u64 	%rd1, %rd4;
	mov.u32 	%r5, %tid.x;
	mov.u32 	%r6, %ctaid.x;
	mov.u32 	%r7, %ntid.x;
	mad.lo.s32 	%r1, %r6, %r7, %r5;
	setp.ge.s32 	%p1, %r1, %r4;
	@%p1 bra 	$L__BB1_8;
	mov.f32 	%f8, 0f00000000;
	setp.eq.s32 	%p2, %r3, -1;
	@%p2 bra 	$L__BB1_6;
	setp.eq.s32 	%p3, %r3, 1;
	@%p3 bra 	$L__BB1_5;
	setp.ne.s32 	%p4, %r3, 0;
	@%p4 bra 	$L__BB1_7;
	rem.s32 	%r9, %r1, %r2;
	mul.wide.s32 	%rd7, %r9, 4;
	add.s64 	%rd8, %rd1, %rd7;
	ld.global.f32 	%f8, [%rd8];
	bra.uni 	$L__BB1_7;
$L__BB1_5:
	div.s32 	%r8, %r1, %r2;
	mul.wide.s32 	%rd5, %r8, 4;
	add.s64 	%rd6, %rd1, %rd5;
	ld.global.f32 	%f8, [%rd6];
	bra.uni 	$L__BB1_7;
$L__BB1_6:
	ld.global.f32 	%f8, [%rd1];
$L__BB1_7:
	cvta.to.global.u64 	%rd9, %rd2;
	mul.wide.s32 	%rd10, %r1, 4;
	add.s64 	%rd11, %rd9, %rd10;
	ld.global.f32 	%f6, [%rd11];
	add.f32 	%f7, %f8, %f6;
	cvta.to.global.u64 	%rd12, %rd3;
	add.s64 	%rd13, %rd12, %rd10;
	st.global.f32 	[%rd13], %f7;
$L__BB1_8:
	ret;

}
	// .globl	_Z18elementwise_kernelI5MulOpEvPKfS2_PfiT_
.visible .entry _Z18elementwise_kernelI5MulOpEvPKfS2_PfiT_(
	.param .u64 .ptr .align 1 _Z18elementwise_kernelI5MulOpEvPKfS2_PfiT__param_0,
	.param .u64 .ptr .align 1 _Z18elementwise_kernelI5MulOpEvPKfS2_PfiT__param_1,
	.param .u64 .ptr .align 1 _Z18elementwise_kernelI5MulOpEvPKfS2_PfiT__param_2,
	.param .u32 _Z18elementwise_kernelI5MulOpEvPKfS2_PfiT__param_3,
	.param .align 1 .b8 _Z18elementwise_kernelI5MulOpEvPKfS2_PfiT__param_4[1]
)
{
	.reg .pred 	%p<2>;
	.reg .b32 	%r<6>;
	.reg .b32 	%f<4>;
	.reg .b64 	%rd<11>;

	ld.param.u64 	%rd1, [_Z18elementwise_kernelI5MulOpEvPKfS2_PfiT__param_0];
	ld.param.u64 	%rd2, [_Z18elementwise_kernelI5MulOpEvPKfS2_PfiT__param_1];
	ld.param.u64 	%rd3, [_Z18elementwise_kernelI5MulOpEvPKfS2_PfiT__param_2];
	ld.param.u32 	%r2, [_Z18elementwise_kernelI5MulOpEvPKfS2_PfiT__param_3];
	mov.u32 	%r3, %tid.x;
	mov.u32 	%r4, %ctaid.x;
	mov.u32 	%r5, %ntid.x;
	mad.lo.s32 	%r1, %r4, %r5, %r3;
	setp.ge.s32 	%p1, %r1, %r2;
	@%p1 bra 	$L__BB2_2;
	cvta.to.global.u64 	%rd4, %rd1;
	cvta.to.global.u64 	%rd5, %rd2;
	cvta.to.global.u64 	%rd6, %rd3;
	mul.wide.s32 	%rd7, %r1, 4;
	add.s64 	%rd8, %rd4, %rd7;
	ld.global.f32 	%f1, [%rd8];
	add.s64 	%rd9, %rd5, %rd7;
	ld.global.f32 	%f2, [%rd9];
	mul.f32 	%f3, %f1, %f2;
	add.s64 	%rd10, %rd6, %rd7;
	st.global.f32 	[%rd10], %f3;
$L__BB2_2:
	ret;

}
	// .globl	_Z28elementwise_broadcast_kernelI5MulOpEvPKfS2_PfiiiT_
.visible .entry _Z28elementwise_broadcast_kernelI5MulOpEvPKfS2_PfiiiT_(
	.param .u64 .ptr .align 1 _Z28elementwise_broadcast_kernelI5MulOpEvPKfS2_PfiiiT__param_0,
	.param .u64 .ptr .align 1 _Z28elementwise_broadcast_kernelI5MulOpEvPKfS2_PfiiiT__param_1,
	.param .u64 .ptr .align 1 _Z28elementwise_broadcast_kernelI5MulOpEvPKfS2_PfiiiT__param_2,
	.param .u32 _Z28elementwise_broadcast_kernelI5MulOpEvPKfS2_PfiiiT__param_3,
	.param .u32 _Z28elementwise_broadcast_kernelI5MulOpEvPKfS2_PfiiiT__param_4,
	.param .u32 _Z28elementwise_broadcast_kernelI5MulOpEvPKfS2_PfiiiT__param_5,
	.param .align 1 .b8 _Z28elementwise_broadcast_kernelI5MulOpEvPKfS2_PfiiiT__param_6[1]
)
{
	.reg .pred 	%p<5>;
	.reg .b32 	%r<10>;
	.reg .b32 	%f<9>;
	.reg .b64 	%rd<14>;

	ld.param.u64 	%rd2, [_Z28elementwise_broadcast_kernelI5MulOpEvPKfS2_PfiiiT__param_0];
	ld.param.u64 	%rd4, [_Z28elementwise_broadcast_kernelI5MulOpEvPKfS2_PfiiiT__param_1];
	ld.param.u64 	%rd3, [_Z28elementwise_broadcast_kernelI5MulOpEvPKfS2_PfiiiT__param_2];
	ld.param.u32 	%r4, [_Z28elementwise_broadcast_kernelI5MulOpEvPKfS2_PfiiiT__param_3];
	ld.param.u32 	%r2, [_Z28elementwise_broadcast_kernelI5MulOpEvPKfS2_PfiiiT__param_4];
	ld.param.u32 	%r3, [_Z28elementwise_broadcast_kernelI5MulOpEvPKfS2_PfiiiT__param_5];
	cvta.to.global.u64 	%rd1, %rd4;
	mov.u32 	%r5, %tid.x;
	mov.u32 	%r6, %ctaid.x;
	mov.u32 	%r7, %ntid.x;
	mad.lo.s32 	%r1, %r6, %r7, %r5;
	setp.ge.s32 	%p1, %r1, %r4;
	@%p1 bra 	$L__BB3_8;
	mov.f32 	%f8, 0f00000000;
	setp.eq.s32 	%p2, %r3, -1;
	@%p2 bra 	$L__BB3_6;
	setp.eq.s32 	%p3, %r3, 1;
	@%p3 bra 	$L__BB3_5;
	setp.ne.s32 	%p4, %r3, 0;
	@%p4 bra 	$L__BB3_7;
	rem.s32 	%r9, %r1, %r2;
	mul.wide.s32 	%rd7, %r9, 4;
	add.s64 	%rd8, %rd1, %rd7;
	ld.global.f32 	%f8, [%rd8];
	bra.uni 	$L__BB3_7;
$L__BB3_5:
	div.s32 	%r8, %r1, %r2;
	mul.wide.s32 	%rd5, %r8, 4;
	add.s64 	%rd6, %rd1, %rd5;
	ld.global.f32 	%f8, [%rd6];
	bra.uni 	$L__BB3_7;
$L__BB3_6:
	ld.global.f32 	%f8, [%rd1];
$L__BB3_7:
	cvta.to.global.u64 	%rd9, %rd2;
	mul.wide.s32 	%rd10, %r1, 4;
	add.s64 	%rd11, %rd9, %rd10;
	ld.global.f32 	%f6, [%rd11];
	mul.f32 	%f7, %f8, %f6;
	cvta.to.global.u64 	%rd12, %rd3;
	add.s64 	%rd13, %rd12, %rd10;
	st.global.f32 	[%rd13], %f7;
$L__BB3_8:
	ret;

}
	// .globl	_Z24unary_elementwise_kernelI6ReluOpEvPKfPfiT_
.visible .entry _Z24unary_elementwise_kernelI6ReluOpEvPKfPfiT_(
	.param .u64 .ptr .align 1 _Z24unary_elementwise_kernelI6ReluOpEvPKfPfiT__param_0,
	.param .u64 .ptr .align 1 _Z24unary_elementwise_kernelI6ReluOpEvPKfPfiT__param_1,
	.param .u32 _Z24unary_elementwise_kernelI6ReluOpEvPKfPfiT__param_2,
	.param .align 1 .b8 _Z24unary_elementwise_kernelI6ReluOpEvPKfPfiT__param_3[1]
)
{
	.reg .pred 	%p<2>;
	.reg .b32 	%r<6>;
	.reg .b32 	%f<3>;
	.reg .b64 	%rd<8>;

	ld.param.u64 	%rd1, [_Z24unary_elementwise_kernelI6ReluOpEvPKfPfiT__param_0];
	ld.param.u64 	%rd2, [_Z24unary_elementwise_kernelI6ReluOpEvPKfPfiT__param_1];
	ld.param.u32 	%r2, [_Z24unary_elementwise_kernelI6ReluOpEvPKfPfiT__param_2];
	mov.u32 	%r3, %tid.x;
	mov.u32 	%r4, %ctaid.x;
	mov.u32 	%r5, %ntid.x;
	mad.lo.s32 	%r1, %r4, %r5, %r3;
	setp.ge.s32 	%p1, %r1, %r2;
	@%p1 bra 	$L__BB4_2;
	cvta.to.global.u64 	%rd3, %rd1;
	cvta.to.global.u64 	%rd4, %rd2;
	mul.wide.s32 	%rd5, %r1, 4;
	add.s64 	%rd6, %rd3, %rd5;
	ld.global.f32 	%f1, [%rd6];
	max.f32 	%f2, %f1, 0f00000000;
	add.s64 	%rd7, %rd4, %rd5;
	st.global.f32 	[%rd7], %f2;
$L__BB4_2:
	ret;

}
	// .globl	_Z24unary_elementwise_kernelI10ReluGradOpEvPKfPfiT_
.visible .entry _Z24unary_elementwise_kernelI10ReluGradOpEvPKfPfiT_(
	.param .u64 .ptr .align 1 _Z24unary_elementwise_kernelI10ReluGradOpEvPKfPfiT__param_0,
	.param .u64 .ptr .align 1 _Z24unary_elementwise_kernelI10ReluGradOpEvPKfPfiT__param_1,
	.param .u32 _Z24unary_elementwise_kernelI10ReluGradOpEvPKfPfiT__param_2,
	.param .align 1 .b8 _Z24unary_elementwise_kernelI10ReluGradOpEvPKfPfiT__param_3[1]
)
{
	.reg .pred 	%p<3>;
	.reg .b32 	%r<6>;
	.reg .b32 	%f<3>;
	.reg .b64 	%rd<8>;

	ld.param.u64 	%rd1, [_Z24unary_elementwise_kernelI10ReluGradOpEvPKfPfiT__param_0];
	ld.param.u64 	%rd2, [_Z24unary_elementwise_kernelI10ReluGradOpEvPKfPfiT__param_1];
	ld.param.u32 	%r2, [_Z24unary_elementwise_kernelI10ReluGradOpEvPKfPfiT__param_2];
	mov.u32 	%r3, %tid.x;
	mov.u32 	%r4, %ctaid.x;
	mov.u32 	%r5, %ntid.x;
	mad.lo.s32 	%r1, %r4, %r5, %r3;
	setp.ge.s32 	%p1, %r1, %r2;
	@%p1 bra 	$L__BB5_2;
	cvta.to.global.u64 	%rd3, %rd1;
	cvta.to.global.u64 	%rd4, %rd2;
	mul.wide.s32 	%rd5, %r1, 4;
	add.s64 	%rd6, %rd3, %rd5;
	ld.global.f32 	%f1, [%rd6];
	setp.gt.f32 	%p2, %f1, 0f00000000;
	selp.f32 	%f2, 0f3F800000, 0f00000000, %p2;
	add.s64 	%rd7, %rd4, %rd5;
	st.global.f32 	[%rd7], %f2;
$L__BB5_2:
	ret;

}
	// .globl	_Z24unary_elementwise_kernelI5LogOpEvPKfPfiT_
.visible .entry _Z24unary_elementwise_kernelI5LogOpEvPKfPfiT_(
	.param .u64 .ptr .align 1 _Z24unary_elementwise_kernelI5LogOpEvPKfPfiT__param_0,
	.param .u64 .ptr .align 1 _Z24unary_elementwise_kernelI5LogOpEvPKfPfiT__param_1,
	.param .u32 _Z24unary_elementwise_kernelI5LogOpEvPKfPfiT__param_2,
	.param .align 1 .b8 _Z24unary_elementwise_kernelI5LogOpEvPKfPfiT__param_3[1]
)
{
	.reg .pred 	%p<5>;
	.reg .b32 	%r<10>;
	.reg .b32 	%f<23>;
	.reg .b64 	%rd<8>;

	ld.param.u64 	%rd1, [_Z24unary_elementwise_kernelI5LogOpEvPKfPfiT__param_0];
	ld.param.u64 	%rd2, [_Z24unary_elementwise_kernelI5LogOpEvPKfPfiT__param_1];
	ld.param.u32 	%r2, [_Z24unary_elementwise_kernelI5LogOpEvPKfPfiT__param_2];
	mov.u32 	%r3, %tid.x;
	mov.u32 	%r4, %ctaid.x;
	mov.u32 	%r5, %ntid.x;
	mad.lo.s32 	%r1, %r4, %r5, %r3;
	setp.ge.s32 	%p1, %r1, %r2;
	@%p1 bra 	$L__BB6_2;
	cvta.to.global.u64 	%rd3, %rd1;
	cvta.to.global.u64 	%rd4, %rd2;
	mul.wide.s32 	%rd5, %r1, 4;
	add.s64 	%rd6, %rd3, %rd5;
	ld.global.f32 	%f1, [%rd6];
	setp.lt.f32 	%p2, %f1, 0f00800000;
	mul.f32 	%f2, %f1, 0f4B000000;
	selp.f32 	%f3, %f2, %f1, %p2;
	selp.f32 	%f4, 0fC1B80000, 0f00000000, %p2;
	mov.b32 	%r6, %f3;
	add.s32 	%r7, %r6, -1059760811;
	and.b32  	%r8, %r7, -8388608;
	sub.s32 	%r9, %r6, %r8;
	mov.b32 	%f5, %r9;
	cvt.rn.f32.s32 	%f6, %r8;
	fma.rn.f32 	%f7, %f6, 0f34000000, %f4;
	add.f32 	%f8, %f5, 0fBF800000;
	fma.rn.f32 	%f9, %f8, 0fBE055027, 0f3E1039F6;
	fma.rn.f32 	%f10, %f9, %f8, 0fBDF8CDCC;
	fma.rn.f32 	%f11, %f10, %f8, 0f3E0F2955;
	fma.rn.f32 	%f12, %f11, %f8, 0fBE2AD8B9;
	fma.rn.f32 	%f13, %f12, %f8, 0f3E4CED0B;
	fma.rn.f32 	%f14, %f13, %f8, 0fBE7FFF22;
	fma.rn.f32 	%f15, %f14, %f8, 0f3EAAAA78;
	fma.rn.f32 	%f16, %f15, %f8, 0fBF000000;
	mul.f32 	%f17, %f8, %f16;
	fma.rn.f32 	%f18, %f17, %f8, %f8;
	fma.rn.f32 	%f19, %f7, 0f3F317218, %f18;
	setp.gt.u32 	%p3, %r6, 2139095039;
	fma.rn.f32 	%f20, %f3, 0f7F800000, 0f7F800000;
	selp.f32 	%f21, %f20, %f19, %p3;
	setp.eq.f32 	%p4, %f3, 0f00000000;
	selp.f32 	%f22, 0fFF800000, %f21, %p4;
	add.s64 	%rd7, %rd4, %rd5;
	st.global.f32 	[%rd7], %f22;
$L__BB6_2:
	ret;

}
	// .globl	_Z24unary_elementwise_kernelI9LogGradOpEvPKfPfiT_
.visible .entry _Z24unary_elementwise_kernelI9LogGradOpEvPKfPfiT_(
	.param .u64 .ptr .align 1 _Z24unary_elementwise_kernelI9LogGradOpEvPKfPfiT__param_0,
	.param .u64 .ptr .align 1 _Z24unary_elementwise_kernelI9LogGradOpEvPKfPfiT__param_1,
	.param .u32 _Z24unary_elementwise_kernelI9LogGradOpEvPKfPfiT__param_2,
	.param .align 1 .b8 _Z24unary_elementwise_kernelI9LogGradOpEvPKfPfiT__param_3[1]
)
{
	.reg .pred 	%p<2>;
	.reg .b32 	%r<6>;
	.reg .b32 	%f<3>;
	.reg .b64 	%rd<8>;

	ld.param.u64 	%rd1, [_Z24unary_elementwise_kernelI9LogGradOpEvPKfPfiT__param_0];
	ld.param.u64 	%rd2, [_Z24unary_elementwise_kernelI9LogGradOpEvPKfPfiT__param_1];
	ld.param.u32 	%r2, [_Z24unary_elementwise_kernelI9LogGradOpEvPKfPfiT__param_2];
	mov.u32 	%r3, %tid.x;
	mov.u32 	%r4, %ctaid.x;
	mov.u32 	%r5, %ntid.x;
	mad.lo.s32 	%r1, %r4, %r5, %r3;
	setp.ge.s32 	%p1, %r1, %r2;
	@%p1 bra 	$L__BB7_2;
	cvta.to.global.u64 	%rd3, %rd1;
	cvta.to.global.u64 	%rd4, %rd2;
	mul.wide.s32 	%rd5, %r1, 4;
	add.s64 	%rd6, %rd3, %rd5;
	ld.global.f32 	%f1, [%rd6];
	rcp.rn.f32 	%f2, %f1;
	add.s64 	%rd7, %rd4, %rd5;
	st.global.f32 	[%rd7], %f2;
$L__BB7_2:
	ret;

}
	// .globl	_Z24unary_elementwise_kernelI6TanhOpEvPKfPfiT_
.visible .entry _Z24unary_elementwise_kernelI6TanhOpEvPKfPfiT_(
	.param .u64 .ptr .align 1 _Z24unary_elementwise_kernelI6TanhOpEvPKfPfiT__param_0,
	.param .u64 .ptr .align 1 _Z24unary_elementwise_kernelI6TanhOpEvPKfPfiT__param_1,
	.param .u32 _Z24unary_elementwise_kernelI6TanhOpEvPKfPfiT__param_2,
	.param .align 1 .b8 _Z24unary_elementwise_kernelI6TanhOpEvPKfPfiT__param_3[1]
)
{
	.reg .pred 	%p<4>;
	.reg .b32 	%r<6>;
	.reg .b32 	%f<17>;
	.reg .b64 	%rd<8>;

	ld.param.u64 	%rd1, [_Z24unary_elementwise_kernelI6TanhOpEvPKfPfiT__param_0];
	ld.param.u64 	%rd2, [_Z24unary_elementwise_kernelI6TanhOpEvPKfPfiT__param_1];
	ld.param.u32 	%r2, [_Z24unary_elementwise_kernelI6TanhOpEvPKfPfiT__param_2];
	mov.u32 	%r3, %tid.x;
	mov.u32 	%r4, %ctaid.x;
	mov.u32 	%r5, %ntid.x;
	mad.lo.s32 	%r1, %r4, %r5, %r3;
	setp.ge.s32 	%p1, %r1, %r2;
	@%p1 bra 	$L__BB8_2;
	cvta.to.global.u64 	%rd3, %rd1;
	cvta.to.global.u64 	%rd4, %rd2;
	mul.wide.s32 	%rd5, %r1, 4;
	add.s64 	%rd6, %rd3, %rd5;
	ld.global.f32 	%f1, [%rd6];
	abs.f32 	%f2, %f1;
	mul.f32 	%f3, %f2, 0f4038AA3B;
	ex2.approx.ftz.f32 	%f4, %f3;
	add.f32 	%f5, %f4, 0f3F800000;
	rcp.approx.ftz.f32 	%f6, %f5;
	fma.rn.f32 	%f7, %f6, 0fC0000000, 0f3F800000;
	setp.ge.f32 	%p2, %f2, 0f41102CB4;
	selp.f32 	%f8, 0f3F800000, %f7, %p2;
	copysign.f32 	%f9, %f1, %f8;
	mul.f32 	%f10, %f1, %f1;
	fma.rn.f32 	%f11, %f10, 0f3C80F082, 0fBD563CAE;
	fma.rn.f32 	%f12, %f11, %f10, 0f3E085941;
	fma.rn.f32 	%f13, %f12, %f10, 0fBEAAA9ED;
	fma.rn.f32 	%f14, %f13, %f10, 0f00000000;
	fma.rn.f32 	%f15, %f14, %f1, %f1;
	setp.ge.f32 	%p3, %f2, 0f3F19999A;
	selp.f32 	%f16, %f9, %f15, %p3;
	add.s64 	%rd7, %rd4, %rd5;
	st.global.f32 	[%rd7], %f16;
$L__BB8_2:
	ret;

}
	// .globl	_Z24unary_elementwise_kernelI10TanhGradOpEvPKfPfiT_
.visible .entry _Z24unary_elementwise_kernelI10TanhGradOpEvPKfPfiT_(
	.param .u64 .ptr .align 1 _Z24unary_elementwise_kernelI10TanhGradOpEvPKfPfiT__param_0,
	.param .u64 .ptr .align 1 _Z24unary_elementwise_kernelI10TanhGradOpEvPKfPfiT__param_1,
	.param .u32 _Z24unary_elementwise_kernelI10TanhGradOpEvPKfPfiT__param_2,
	.param .align 1 .b8 _Z24unary_elementwise_kernelI10TanhGradOpEvPKfPfiT__param_3[1]
)
{
	.reg .pred 	%p<4>;
	.reg .b32 	%r<6>;
	.reg .b32 	%f<20>;
	.reg .b64 	%rd<8>;

	ld.param.u64 	%rd1, [_Z24unary_elementwise_kernelI10TanhGradOpEvPKfPfiT__param_0];
	ld.param.u64 	%rd2, [_Z24unary_elementwise_kernelI10TanhGradOpEvPKfPfiT__param_1];
	ld.param.u32 	%r2, [_Z24unary_elementwise_kernelI10TanhGradOpEvPKfPfiT__param_2];
	mov.u32 	%r3, %tid.x;
	mov.u32 	%r4, %ctaid.x;
	mov.u32 	%r5, %ntid.x;
	mad.lo.s32 	%r1, %r4, %r5, %r3;
	setp.ge.s32 	%p1, %r1, %r2;
	@%p1 bra 	$L__BB9_2;
	cvta.to.global.u64 	%rd3, %rd1;
	cvta.to.global.u64 	%rd4, %rd2;
	mul.wide.s32 	%rd5, %r1, 4;
	add.s64 	%rd6, %rd3, %rd5;
	ld.global.f32 	%f1, [%rd6];
	abs.f32 	%f2, %f1;
	mul.f32 	%f3, %f2, 0f4038AA3B;
	ex2.approx.ftz.f32 	%f4, %f3;
	add.f32 	%f5, %f4, 0f3F800000;
	rcp.approx.ftz.f32 	%f6, %f5;
	fma.rn.f32 	%f7, %f6, 0fC0000000, 0f3F800000;
	setp.ge.f32 	%p2, %f2, 0f41102CB4;
	selp.f32 	%f8, 0f3F800000, %f7, %p2;
	copysign.f32 	%f9, %f1, %f8;
	mul.f32 	%f10, %f1, %f1;
	fma.rn.f32 	%f11, %f10, 0f3C80F082, 0fBD563CAE;
	fma.rn.f32 	%f12, %f11, %f10, 0f3E085941;
	fma.rn.f32 	%f13, %f12, %f10, 0fBEAAA9ED;
	fma.rn.f32 	%f14, %f13, %f10, 0f00000000;
	fma.rn.f32 	%f15, %f14, %f1, %f1;
	setp.ge.f32 	%p3, %f2, 0f3F19999A;
	selp.f32 	%f16, %f9, %f15, %p3;
	mul.f32 	%f17, %f16, %f16;
	mov.f32 	%f18, 0f3F800000;
	sub.f32 	%f19, %f18, %f17;
	add.s64 	%rd7, %rd4, %rd5;
	st.global.f32 	[%rd7], %f19;
$L__BB9_2:
	ret;

}
	// .globl	_Z12power_kernelPKfPffi
.visible .entry _Z12power_kernelPKfPffi(
	.param .u64 .ptr .align 1 _Z12power_kernelPKfPffi_param_0,
	.param .u64 .ptr .align 1 _Z12power_kernelPKfPffi_param_1,
	.param .f32 _Z12power_kernelPKfPffi_param_2,
	.param .u32 _Z12power_kernelPKfPffi_param_3
)
{
	.reg .pred 	%p<23>;
	.reg .b32 	%r<20>;
	.reg .b32 	%f<77>;
	.reg .b64 	%rd<9>;

	ld.param.u64 	%rd1, [_Z12power_kernelPKfPffi_param_0];
	ld.param.u64 	%rd2, [_Z12power_kernelPKfPffi_param_1];
	ld.param.f32 	%f10, [_Z12power_kernelPKfPffi_param_2];
	ld.param.u32 	%r2, [_Z12power_kernelPKfPffi_param_3];
	mov.u32 	%r3, %tid.x;
	mov.u32 	%r4, %ctaid.x;
	mov.u32 	%r5, %ntid.x;
	mad.lo.s32 	%r1, %r4, %r5, %r3;
	setp.ge.s32 	%p1, %r1, %r2;
	mov.f32 	%f76, 0f3F800000;
	@%p1 bra 	$L__BB10_10;
	cvta.to.global.u64 	%rd3, %rd1;
	mul.wide.s32 	%rd4, %r1, 4;
	add.s64 	%rd5, %rd3, %rd4;
	ld.global.f32 	%f1, [%rd5];
	mul.f32 	%f12, %f10, 0f3F000000;
	cvt.rzi.f32.f32 	%f13, %f12;
	add.f32 	%f14, %f13, %f13;
	sub.f32 	%f15, %f10, %f14;
	abs.f32 	%f2, %f15;
	abs.f32 	%f3, %f1;
	setp.lt.f32 	%p2, %f3, 0f00800000;
	mul.f32 	%f16, %f3, 0f4B800000;
	selp.f32 	%f17, %f16, %f3, %p2;
	selp.f32 	%f18, 0fC1C00000, 0f00000000, %p2;
	mov.b32 	%r6, %f17;
	add.s32 	%r7, %r6, -1060439283;
	and.b32  	%r8, %r7, -8388608;
	sub.s32 	%r9, %r6, %r8;
	mov.b32 	%f19, %r9;
	cvt.rn.f32.s32 	%f20, %r8;
	fma.rn.f32 	%f21, %f20, 0f34000000, %f18;
	add.f32 	%f22, %f19, 0fBF800000;
	add.f32 	%f23, %f19, 0f3F800000;
	rcp.approx.ftz.f32 	%f24, %f23;
	add.f32 	%f25, %f22, %f22;
	mul.f32 	%f26, %f25, %f24;
	mul.f32 	%f27, %f26, %f26;
	sub.f32 	%f28, %f22, %f26;
	add.f32 	%f29, %f28, %f28;
	neg.f32 	%f30, %f26;
	fma.rn.f32 	%f31, %f30, %f22, %f29;
	mul.rn.f32 	%f32, %f24, %f31;
	fma.rn.f32 	%f33, %f27, 0f3A2C32E4, 0f3B52E7DB;
	fma.rn.f32 	%f34, %f33, %f27, 0f3C93BB73;
	fma.rn.f32 	%f35, %f34, %f27, 0f3DF6384F;
	mul.rn.f32 	%f36, %f35, %f27;
	fma.rn.f32 	%f37, %f26, 0f3FB8AA3B, %f21;
	sub.f32 	%f38, %f21, %f37;
	fma.rn.f32 	%f39, %f26, 0f3FB8AA3B, %f38;
	fma.rn.f32 	%f40, %f32, 0f3FB8AA3B, %f39;
	fma.rn.f32 	%f41, %f26, 0f32A55E34, %f40;
	mul.f32 	%f42, %f36, 0f40400000;
	fma.rn.f32 	%f43, %f42, %f32, %f41;
	fma.rn.f32 	%f44, %f36, %f26, %f43;
	add.rn.f32 	%f45, %f37, %f44;
	neg.f32 	%f46, %f37;
	add.rn.f32 	%f47, %f45, %f46;
	neg.f32 	%f48, %f47;
	add.rn.f32 	%f49, %f44, %f48;
	mul.rn.f32 	%f50, %f45, %f10;
	neg.f32 	%f51, %f50;
	fma.rn.f32 	%f52, %f45, %f10, %f51;
	fma.rn.f32 	%f53, %f49, %f10, %f52;
	cvt.rni.f32.f32 	%f54, %f50;
	sub.f32 	%f55, %f50, %f54;
	add.f32 	%f56, %f55, %f53;
	fma.rn.f32 	%f57, %f56, 0f391FCB8E, 0f3AAF85ED;
	fma.rn.f32 	%f58, %f57, %f56, 0f3C1D9856;
	fma.rn.f32 	%f59, %f58, %f56, 0f3D6357BB;
	fma.rn.f32 	%f60, %f59, %f56, 0f3E75FDEC;
	fma.rn.f32 	%f61, %f60, %f56, 0f3F317218;
	fma.rn.f32 	%f62, %f61, %f56, 0f3F800000;
	cvt.rzi.s32.f32 	%r10, %f54;
	setp.gt.f32 	%p3, %f54, 0f00000000;
	selp.b32 	%r11, 0, -2097152000, %p3;
	add.s32 	%r12, %r11, 2130706432;
	mov.b32 	%f63, %r12;
	mul.f32 	%f64, %f62, %f63;
	shl.b32 	%r13, %r10, 23;
	sub.s32 	%r14, %r13, %r11;
	mov.b32 	%f65, %r14;
	mul.f32 	%f66, %f64, %f65;
	abs.f32 	%f67, %f50;
	setp.gt.f32 	%p4, %f67, 0f43180000;
	setp.lt.f32 	%p5, %f50, 0f00000000;
	selp.f32 	%f68, 0f00000000, 0f7F800000, %p5;
	selp.f32 	%f4, %f68, %f66, %p4;
	setp.eq.f32 	%p6, %f1, 0f3F800000;
	setp.eq.f32 	%p7, %f10, 0f00000000;
	or.pred  	%p8, %p7, %p6;
	@%p8 bra 	$L__BB10_9;
	setp.num.f32 	%p9, %f3, %f3;
	abs.f32 	%f69, %f10;
	setp.num.f32 	%p10, %f69, %f69;
	and.pred  	%p11, %p9, %p10;
	@%p11 bra 	$L__BB10_4;
	add.rn.f32 	%f76, %f1, %f10;
	bra.uni 	$L__BB10_9;
$L__BB10_4:
	setp.neu.f32 	%p12, %f1, 0f00000000;
	setp.neu.f32 	%p13, %f3, 0f7F800000;
	and.pred  	%p14, %p12, %p13;
	@%p14 bra 	$L__BB10_6;
	setp.neu.f32 	%p21, %f2, 0f3F800000;
	add.f32 	%f74, %f1, %f1;
	mov.b32 	%r15, %f74;
	setp.lt.f32 	%p22, %f10, 0f00000000;
	xor.b32  	%r16, %r15, 2139095040;
	selp.b32 	%r17, %r16, %r15, %p22;
	and.b32  	%r18, %r17, 2147483647;
	selp.b32 	%r19, %r18, %r17, %p21;
	mov.b32 	%f76, %r19;
	bra.uni 	$L__BB10_9;
$L__BB10_6:
	setp.eq.f32 	%p15, %f1, 0fBF800000;
	setp.eq.f32 	%p16, %f69, 0f7F800000;
	and.pred  	%p17, %p15, %p16;
	@%p17 bra 	$L__BB10_9;
	setp.geu.f32 	%p18, %f1, 0f00000000;
	mov.f32 	%f76, %f4;
	@%p18 bra 	$L__BB10_9;
	setp.neu.f32 	%p19, %f2, 0f3F800000;
	neg.f32 	%f71, %f4;
	selp.f32 	%f72, %f4, %f71, %p19;
	cvt.rmi.f32.f32 	%f73, %f10;
	setp.neu.f32 	%p20, %f10, %f73;
	selp.f32 	%f76, 0f7FFFFFFF, %f72, %p20;
$L__BB10_9:
	cvta.to.global.u64 	%rd6, %rd2;
	add.s64 	%rd8, %rd6, %rd4;
	st.global.f32 	[%rd8], %f76;
$L__BB10_10:
	ret;

}


// ===== COMPILED SASS (sm_100) =====

	.target	sm_100

	.elftype	@"ET_EXEC"


//--------------------- .note.nv.tkinfo           --------------------------
	.section	.note.nv.tkinfo,"",@"SHT_NOTE"
	.sectionflags	@"SHF_NOTE_NV_TKINFO"
	.tkinfo
        /*0018*/ 	.word	0x00000002
        /*0030*/ 	.string	""
        /*0030*/ 	.string	"ptxas"
        /*0030*/ 	.string	"Cuda compilation tools, release 13.0, V13.0.88"
        /*0030*/ 	.string	"Build cuda_13.0.r13.0/compiler.36424714_0"
        /*0030*/ 	.string	"-arch sm_100 -m 64 "



//--------------------- .note.nv.cuinfo           --------------------------
	.section	.note.nv.cuinfo,"",@"SHT_NOTE"
	.sectionflags	@"SHF_NOTE_NV_CUINFO"
        /*0018*/ 	.short	0x0002
        /*001a*/ 	.short	0x0064
        /*001c*/ 	.short	0x0082
	.zero		2


//--------------------- .nv.info                  --------------------------
	.section	.nv.info,"",@"SHT_CUDA_INFO"
	.align	4


	//----- nvinfo : EIATTR_REGCOUNT
	.align		4
        /*0000*/ 	.byte	0x04, 0x2f
        /*0002*/ 	.short	(.L_1 - .L_0)
	.align		4
.L_0:
        /*0004*/ 	.word	index@(_Z18elementwise_kernelI5AddOpEvPKfS2_PfiT_)
        /*0008*/ 	.word	0x0000000c


	//----- nvinfo : EIATTR_FRAME_SIZE
	.align		4
.L_1:
        /*000c*/ 	.byte	0x04, 0x11
        /*000e*/ 	.short	(.L_3 - .L_2)
	.align		4
.L_2:
        /*0010*/ 	.word	index@(_Z18elementwise_kernelI5AddOpEvPKfS2_PfiT_)
        /*0014*/ 	.word	0x00000000


	//----- nvinfo : EIATTR_REGCOUNT
	.align		4
.L_3:
        /*0018*/ 	.byte	0x04, 0x2f
        /*001a*/ 	.short	(.L_5 - .L_4)
	.align		4
.L_4:
        /*001c*/ 	.word	index@(_Z28elementwise_broadcast_kernelI5AddOpEvPKfS2_PfiiiT_)
        /*0020*/ 	.word	0x0000000c


	//----- nvinfo : EIATTR_FRAME_SIZE
	.align		4
.L_5:
        /*0024*/ 	.byte	0x04, 0x11
        /*0026*/ 	.short	(.L_7 - .L_6)
	.align		4
.L_6:
        /*0028*/ 	.word	index@(_Z28elementwise_broadcast_kernelI5AddOpEvPKfS2_PfiiiT_)
        /*002c*/ 	.word	0x00000000


	//----- nvinfo : EIATTR_REGCOUNT
	.align		4
.L_7:
        /*0030*/ 	.byte	0x04, 0x2f
        /*0032*/ 	.short	(.L_9 - .L_8)
	.align		4
.L_8:
        /*0034*/ 	.word	index@(_Z18elementwise_kernelI5MulOpEvPKfS2_PfiT_)
        /*0038*/ 	.word	0x0000000c


	//----- nvinfo : EIATTR_FRAME_SIZE
	.align		4
.L_9:
        /*003c*/ 	.byte	0x04, 0x11
        /*003e*/ 	.short	(.L_11 - .L_10)
	.align		4
.L_10:
        /*0040*/ 	.word	index@(_Z18elementwise_kernelI5MulOpEvPKfS2_PfiT_)
        /*0044*/ 	.word	0x00000000


	//----- nvinfo : EIATTR_REGCOUNT
	.align		4
.L_11:
        /*0048*/ 	.byte	0x04, 0x2f
        /*004a*/ 	.short	(.L_13 - .L_12)
	.align		4
.L_12:
        /*004c*/ 	.word	index@(_Z28elementwise_broadcast_kernelI5MulOpEvPKfS2_PfiiiT_)
        /*0050*/ 	.word	0x0000000c


	//----- nvinfo : EIATTR_FRAME_SIZE
	.align		4
.L_13:
        /*0054*/ 	.byte	0x04, 0x11
        /*0056*/ 	.short	(.L_15 - .L_14)
	.align		4
.L_14:
        /*0058*/ 	.word	index@(_Z28elementwise_broadcast_kernelI5MulOpEvPKfS2_PfiiiT_)
        /*005c*/ 	.word	0x00000000


	//----- nvinfo : EIATTR_REGCOUNT
	.align		4
.L_15:
        /*0060*/ 	.byte	0x04, 0x2f
        /*0062*/ 	.short	(.L_17 - .L_16)
	.align		4
.L_16:
        /*0064*/ 	.word	index@(_Z24unary_elementwise_kernelI6ReluOpEvPKfPfiT_)
        /*0068*/ 	.word	0x0000000a


	//----- nvinfo : EIATTR_FRAME_SIZE
	.align		4
.L_17:
        /*006c*/ 	.byte	0x04, 0x11
        /*006e*/ 	.short	(.L_19 - .L_18)
	.align		4
.L_18:
        /*0070*/ 	.word	index@(_Z24unary_elementwise_kernelI6ReluOpEvPKfPfiT_)
        /*0074*/ 	.word	0x00000000


	//----- nvinfo : EIATTR_REGCOUNT
	.align		4
.L_19:
        /*0078*/ 	.byte	0x04, 0x2f
        /*007a*/ 	.short	(.L_21 - .L_20)
	.align		4
.L_20:
        /*007c*/ 	.word	index@(_Z24unary_elementwise_kernelI10ReluGradOpEvPKfPfiT_)
        /*0080*/ 	.word	0x0000000a


	//----- nvinfo : EIATTR_FRAME_SIZE
	.align		4
.L_21:
        /*0084*/ 	.byte	0x04, 0x11
        /*0086*/ 	.short	(.L_23 - .L_22)
	.align		4
.L_22:
        /*0088*/ 	.word	index@(_Z24unary_elementwise_kernelI10ReluGradOpEvPKfPfiT_)
        /*008c*/ 	.word	0x00000000


	//----- nvinfo : EIATTR_REGCOUNT
	.align		4
.L_23:
        /*0090*/ 	.byte	0x04, 0x2f
        /*0092*/ 	.short	(.L_25 - .L_24)
	.align		4
.L_24:
        /*0094*/ 	.word	index@(_Z24unary_elementwise_kernelI5LogOpEvPKfPfiT_)
        /*0098*/ 	.word	0x0000000c


	//----- nvinfo : EIATTR_FRAME_SIZE
	.align		4
.L_25:
        /*009c*/ 	.byte	0x04, 0x11
        /*009e*/ 	.short	(.L_27 - .L_26)
	.align		4
.L_26:
        /*00a0*/ 	.word	index@(_Z24unary_elementwise_kernelI5LogOpEvPKfPfiT_)
        /*00a4*/ 	.word	0x00000000


	//----- nvinfo : EIATTR_REGCOUNT
	.align		4
.L_27:
        /*00a8*/ 	.byte	0x04, 0x2f
        /*00aa*/ 	.short	(.L_29 - .L_28)
	.align		4
.L_28:
        /*00ac*/ 	.word	index@(_Z24unary_elementwise_kernelI9LogGradOpEvPKfPfiT_)
        /*00b0*/ 	.word	0x0000000e


	//----- nvinfo : EIATTR_FRAME_SIZE
	.align		4
.L_29:
        /*00b4*/ 	.byte	0x04, 0x11
        /*00b6*/ 	.short	(.L_31 - .L_30)
	.align		4
.L_30:
        /*00b8*/ 	.word	index@($__internal_0_$__cuda_sm20_rcp_rn_f32_slowpath)
        /*00bc*/ 	.word	0x00000000


	//----- nvinfo : EIATTR_FRAME_SIZE
	.align		4
.L_31:
        /*00c0*/ 	.byte	0x04, 0x11
        /*00c2*/ 	.short	(.L_33 - .L_32)
	.align		4
.L_32:
        /*00c4*/ 	.word	index@(_Z24unary_elementwise_kernelI9LogGradOpEvPKfPfiT_)
        /*00c8*/ 	.word	0x00000000


	//----- nvinfo : EIATTR_REGCOUNT
	.align		4
.L_33:
        /*00cc*/ 	.byte	0x04, 0x2f
        /*00ce*/ 	.short	(.L_35 - .L_34)
	.align		4
.L_34:
        /*00d0*/ 	.word	index@(_Z24unary_elementwise_kernelI6TanhOpEvPKfPfiT_)
        /*00d4*/ 	.word	0x0000000e


	//----- nvinfo : EIATTR_FRAME_SIZE
	.align		4
.L_35:
        /*00d8*/ 	.byte	0x04, 0x11
        /*00da*/ 	.short	(.L_37 - .L_36)
	.align		4
.L_36:
        /*00dc*/ 	.word	index@(_Z24unary_elementwise_kernelI6TanhOpEvPKfPfiT_)
        /*00e0*/ 	.word	0x00000000


	//----- nvinfo : EIATTR_REGCOUNT
	.align		4
.L_37:
        /*00e4*/ 	.byte	0x04, 0x2f
        /*00e6*/ 	.short	(.L_39 - .L_38)
	.align		4
.L_38:
        /*00e8*/ 	.word	index@(_Z24unary_elementwise_kernelI10TanhGradOpEvPKfPfiT_)
        /*00ec*/ 	.word	0x0000000e


	//----- nvinfo : EIATTR_FRAME_SIZE
	.align		4
.L_39:
        /*00f0*/ 	.byte	0x04, 0x11
        /*00f2*/ 	.short	(.L_41 - .L_40)
	.align		4
.L_40:
        /*00f4*/ 	.word	index@(_Z24unary_elementwise_kernelI10TanhGradOpEvPKfPfiT_)
        /*00f8*/ 	.word	0x00000000


	//----- nvinfo : EIATTR_REGCOUNT
	.align		4
.L_41:
        /*00fc*/ 	.byte	0x04, 0x2f
        /*00fe*/ 	.short	(.L_43 - .L_42)
	.align		4
.L_42:
        /*0100*/ 	.word	index@(_Z12power_kernelPKfPffi)
        /*0104*/ 	.word	0x0000000f


	//----- nvinfo : EIATTR_FRAME_SIZE
	.align		4
.L_43:
        /*0108*/ 	.byte	0x04, 0x11
        /*010a*/ 	.short	(.L_45 - .L_44)
	.align		4
.L_44:
        /*010c*/ 	.word	index@(_Z12power_kernelPKfPffi)
        /*0110*/ 	.word	0x00000000


	//----- nvinfo : EIATTR_MIN_STACK_SIZE
	.align		4
.L_45:
        /*0114*/ 	.byte	0x04, 0x12
        /*0116*/ 	.short	(.L_47 - .L_46)
	.align		4
.L_46:
        /*0118*/ 	.word	index@(_Z12power_kernelPKfPffi)
        /*011c*/ 	.word	0x00000000


	//----- nvinfo : EIATTR_MIN_STACK_SIZE
	.align		4
.L_47:
        /*0120*/ 	.byte	0x04, 0x12
        /*0122*/ 	.short	(.L_49 - .L_48)
	.align		4
.L_48:
        /*0124*/ 	.word	index@(_Z24unary_elementwise_kernelI10TanhGradOpEvPKfPfiT_)
        /*0128*/ 	.word	0x00000000


	//----- nvinfo : EIATTR_MIN_STACK_SIZE
	.align		4
.L_49:
        /*012c*/ 	.byte	0x04, 0x12
        /*012e*/ 	.short	(.L_51 - .L_50)
	.align		4
.L_50:
        /*0130*/ 	.word	index@(_Z24unary_elementwise_kernelI6TanhOpEvPKfPfiT_)
        /*0134*/ 	.word	0x00000000


	//----- nvinfo : EIATTR_MIN_STACK_SIZE
	.align		4
.L_51:
        /*0138*/ 	.byte	0x04, 0x12
        /*013a*/ 	.short	(.L_53 - .L_52)
	.align		4
.L_52:
        /*013c*/ 	.word	index@(_Z24unary_elementwise_kernelI9LogGradOpEvPKfPfiT_)
        /*0140*/ 	.word	0x00000000


	//----- nvinfo : EIATTR_MIN_STACK_SIZE
	.align		4
.L_53:
        /*0144*/ 	.byte	0x04, 0x12
        /*0146*/ 	.short	(.L_55 - .L_54)
	.align		4
.L_54:
        /*0148*/ 	.word	index@(_Z24unary_elementwise_kernelI5LogOpEvPKfPfiT_)
        /*014c*/ 	.word	0x00000000


	//----- nvinfo : EIATTR_MIN_STACK_SIZE
	.align		4
.L_55:
        /*0150*/ 	.byte	0x04, 0x12
        /*0152*/ 	.short	(.L_57 - .L_56)
	.align		4
.L_56:
        /*0154*/ 	.word	index@(_Z24unary_elementwise_kernelI10ReluGradOpEvPKfPfiT_)
        /*0158*/ 	.word	0x00000000


	//----- nvinfo : EIATTR_MIN_STACK_SIZE
	.align		4
.L_57:
        /*015c*/ 	.byte	0x04, 0x12
        /*015e*/ 	.short	(.L_59 - .L_58)
	.align		4
.L_58:
        /*0160*/ 	.word	index@(_Z24unary_elementwise_kernelI6ReluOpEvPKfPfiT_)
        /*0164*/ 	.word	0x00000000


	//----- nvinfo : EIATTR_MIN_STACK_SIZE
	.align		4
.L_59:
        /*0168*/ 	.byte	0x04, 0x12
        /*016a*/ 	.short	(.L_61 - .L_60)
	.align		4
.L_60:
        /*016c*/ 	.word	index@(_Z28elementwise_broadcast_kernelI5MulOpEvPKfS2_PfiiiT_)
        /*0170*/ 	.word	0x00000000


	//----- nvinfo : EIATTR_MIN_STACK_SIZE
	.align		4
.L_61:
        /*0174*/ 	.byte	0x04, 0x12
        /*0176*/ 	.short	(.L_63 - .L_62)
	.align		4
.L_62:
        /*0178*/ 	.word	index@(_Z18elementwise_kernelI5MulOpEvPKfS2_PfiT_)
        /*017c*/ 	.word	0x00000000


	//----- nvinfo : EIATTR_MIN_STACK_SIZE
	.align		4
.L_63:
        /*0180*/ 	.byte	0x04, 0x12
        /*0182*/ 	.short	(.L_65 - .L_64)
	.align		4
.L_64:
        /*0184*/ 	.word	index@(_Z28elementwise_broadcast_kernelI5AddOpEvPKfS2_PfiiiT_)
        /*0188*/ 	.word	0x00000000


	//----- nvinfo : EIATTR_MIN_STACK_SIZE
	.align		4
.L_65:
        /*018c*/ 	.byte	0x04, 0x12
        /*018e*/ 	.short	(.L_67 - .L_66)
	.align		4
.L_66:
        /*0190*/ 	.word	index@(_Z18elementwise_kernelI5AddOpEvPKfS2_PfiT_)
        /*0194*/ 	.word	0x00000000
.L_67:


//--------------------- .nv.compat                --------------------------
	.section	.nv.compat,"",@"SHT_CUDA_COMPAT_INFO"
	.align	4
        /*0000*/ 	.byte	0x02, 0x09, 0x00, 0x00, 0x02, 0x02, 0x01, 0x00, 0x02, 0x05, 0x05, 0x00, 0x03, 0x07, 0x01, 0x01
        /*0010*/ 	.byte	0x02, 0x03, 0x00, 0x00, 0x02, 0x06, 0x01, 0x00, 0x04, 0x0b, 0x08, 0x00, 0x01, 0x00, 0x00, 0x00
        /*0020*/ 	.byte	0x00, 0x00, 0x00, 0x00


//--------------------- .nv.info._Z12power_kernelPKfPffi --------------------------
	.section	.nv.info._Z12power_kernelPKfPffi,"",@"SHT_CUDA_INFO"
	.sectionflags	@""
	.align	4


	//----- nvinfo : EIATTR_CUDA_API_VERSION
	.align		4
        /*0000*/ 	.byte	0x04, 0x37
        /*0002*/ 	.short	(.L_69 - .L_68)
.L_68:
        /*0004*/ 	.word	0x00000082


	//----- nvinfo : EIATTR_KPARAM_INFO
	.align		4
.L_69:
        /*0008*/ 	.byte	0x04, 0x17
        /*000a*/ 	.short	(.L_71 - .L_70)
.L_70:
        /*000c*/ 	.word	0x00000000
        /*0010*/ 	.short	0x0003
        /*0012*/ 	.short	0x0014
        /*0014*/ 	.byte	0x00, 0xf0, 0x11, 0x00


	//----- nvinfo : EIATTR_KPARAM_INFO
	.align		4
.L_71:
        /*0018*/ 	.byte	0x04, 0x17
        /*001a*/ 	.short	(.L_73 - .L_72)
.L_72:
        /*001c*/ 	.word	0x00000000
        /*0020*/ 	.short	0x0002
        /*0022*/ 	.short	0x0010
        /*0024*/ 	.byte	0x00, 0xf0, 0x11, 0x00


	//----- nvinfo : EIATTR_KPARAM_INFO
	.align		4
.L_73:
        /*0028*/ 	.byte	0x04, 0x17
        /*002a*/ 	.short	(.L_75 - .L_74)
.L_74:
        /*002c*/ 	.word	0x00000000
        /*0030*/ 	.short	0x0001
        /*0032*/ 	.short	0x0008
        /*0034*/ 	.byte	0x00, 0xf5, 0x21, 0x00


	//----- nvinfo : EIATTR_KPARAM_INFO
	.align		4
.L_75:
        /*0038*/ 	.byte	0x04, 0x17
        /*003a*/ 	.short	(.L_77 - .L_76)
.L_76:
        /*003c*/ 	.word	0x00000000
        /*0040*/ 	.short	0x0000
        /*0042*/ 	.short	0x0000
        /*0044*/ 	.byte	0x00, 0xf5, 0x21, 0x00


	//----- nvinfo : EIATTR_SPARSE_MMA_MASK
	.align		4
.L_77:
        /*0048*/ 	.byte	0x03, 0x50
        /*004a*/ 	.short	0x0000


	//----- nvinfo : EIATTR_MAXREG_COUNT
	.align		4
        /*004c*/ 	.byte	0x03, 0x1b
        /*004e*/ 	.short	0x00ff


	//----- nvinfo : EIATTR_MERCURY_ISA_VERSION
	.align		4
        /*0050*/ 	.byte	0x03, 0x5f
        /*0052*/ 	.short	0x0101


	//----- nvinfo : EIATTR_VRC_CTA_INIT_COUNT
	.align		4
        /*0054*/ 	.byte	0x02, 0x4a
	.zero		1
	.zero		1


	//----- nvinfo : EIATTR_EXIT_INSTR_OFFSETS
	.align		4
        /*0058*/ 	.byte	0x04, 0x1c
        /*005a*/ 	.short	(.L_79 - .L_78)


	//   ....[0]....
.L_78:
        /*005c*/ 	.word	0x00000070


	//   ....[1]....
        /*0060*/ 	.word	0x000006b0


	//----- nvinfo : EIATTR_CRS_STACK_SIZE
	.align		4
.L_79:
        /*0064*/ 	.byte	0x04, 0x1e
        /*0066*/ 	.short	(.L_81 - .L_80)
.L_80:
        /*0068*/ 	.word	0x00000000


	//----- nvinfo : EIATTR_CBANK_PARAM_SIZE
	.align		4
.L_81:
        /*006c*/ 	.byte	0x03, 0x19
        /*006e*/ 	.short	0x0018


	//----- nvinfo : EIATTR_PARAM_CBANK
	.align		4
        /*0070*/ 	.byte	0x04, 0x0a
        /*0072*/ 	.short	(.L_83 - .L_82)
	.align		4
.L_82:
        /*0074*/ 	.word	index@(.nv.constant0._Z12power_kernelPKfPffi)
        /*0078*/ 	.short	0x0380
        /*007a*/ 	.short	0x0018


	//----- nvinfo : EIATTR_SW_WAR
	.align		4
.L_83:
        /*007c*/ 	.byte	0x04, 0x36
        /*007e*/ 	.short	(.L_85 - .L_84)
.L_84:
        /*0080*/ 	.word	0x00000008
.L_85:


//--------------------- .nv.info._Z24unary_elementwise_kernelI10TanhGradOpEvPKfPfiT_ --------------------------
	.section	.nv.info._Z24unary_elementwise_kernelI10TanhGradOpEvPKfPfiT_,"",@"SHT_CUDA_INFO"
	.sectionflags	@""
	.align	4


	//----- nvinfo : EIATTR_CUDA_API_VERSION
	.align		4
        /*0000*/ 	.byte	0x04, 0x37
        /*0002*/ 	.short	(.L_87 - .L_86)
.L_86:
        /*0004*/ 	.word	0x00000082


	//----- nvinfo : EIATTR_KPARAM_INFO
	.align		4
.L_87:
        /*0008*/ 	.byte	0x04, 0x17
        /*000a*/ 	.short	(.L_89 - .L_88)
.L_88:
        /*000c*/ 	.word	0x00000000
        /*0010*/ 	.short	0x0003
        /*0012*/ 	.short	0x0014
        /*0014*/ 	.byte	0x00, 0xf0, 0x05, 0x00


	//----- nvinfo : EIATTR_KPARAM_INFO
	.align		4
.L_89:
        /*0018*/ 	.byte	0x04, 0x17
        /*001a*/ 	.short	(.L_91 - .L_90)
.L_90:
        /*001c*/ 	.word	0x00000000
        /*0020*/ 	.short	0x0002
        /*0022*/ 	.short	0x0010
        /*0024*/ 	.byte	0x00, 0xf0, 0x11, 0x00


	//----- nvinfo : EIATTR_KPARAM_INFO
	.align		4
.L_91:
        /*0028*/ 	.byte	0x04, 0x17
        /*002a*/ 	.short	(.L_93 - .L_92)
.L_92:
        /*002c*/ 	.word	0x00000000
        /*0030*/ 	.short	0x0001
        /*0032*/ 	.short	0x0008
        /*0034*/ 	.byte	0x00, 0xf5, 0x21, 0x00


	//----- nvinfo : EIATTR_KPARAM_INFO
	.align		4
.L_93:
        /*0038*/ 	.byte	0x04, 0x17
        /*003a*/ 	.short	(.L_95 - .L_94)
.L_94:
        /*003c*/ 	.word	0x00000000
        /*0040*/ 	.short	0x0000
        /*0042*/ 	.short	0x0000
        /*0044*/ 	.byte	0x00, 0xf5, 0x21, 0x00


	//----- nvinfo : EIATTR_SPARSE_MMA_MASK
	.align		4
.L_95:
        /*0048*/ 	.byte	0x03, 0x50
        /*004a*/ 	.short	0x0000


	//----- nvinfo : EIATTR_MAXREG_COUNT
	.align		4
        /*004c*/ 	.byte	0x03, 0x1b
        /*004e*/ 	.short	0x00ff


	//----- nvinfo : EIATTR_MERCURY_ISA_VERSION
	.align		4
        /*0050*/ 	.byte	0x03, 0x5f
        /*0052*/ 	.short	0x0101


	//----- nvinfo : EIATTR_VRC_CTA_INIT_COUNT
	.align		4
        /*0054*/ 	.byte	0x02, 0x4a
	.zero		1
	.zero		1


	//----- nvinfo : EIATTR_EXIT_INSTR_OFFSETS
	.align		4
        /*0058*/ 	.byte	0x04, 0x1c
        /*005a*/ 	.short	(.L_97 - .L_96)


	//   ....[0]....
.L_96:
        /*005c*/ 	.word	0x00000070


	//   ....[1]....
        /*0060*/ 	.word	0x00000210


	//----- nvinfo : EIATTR_CBANK_PARAM_SIZE
	.align		4
.L_97:
        /*0064*/ 	.byte	0x03, 0x19
        /*0066*/ 	.short	0x0015


	//----- nvinfo : EIATTR_PARAM_CBANK
	.align		4
        /*0068*/ 	.byte	0x04, 0x0a
        /*006a*/ 	.short	(.L_99 - .L_98)
	.align		4
.L_98:
        /*006c*/ 	.word	index@(.nv.constant0._Z24unary_elementwise_kernelI10TanhGradOpEvPKfPfiT_)
        /*0070*/ 	.short	0x0380
        /*0072*/ 	.short	0x0015


	//----- nvinfo : EIATTR_SW_WAR
	.align		4
.L_99:
        /*0074*/ 	.byte	0x04, 0x36
        /*0076*/ 	.short	(.L_101 - .L_100)
.L_100:
        /*0078*/ 	.word	0x00000008
.L_101:


//--------------------- .nv.info._Z24unary_elementwise_kernelI6TanhOpEvPKfPfiT_ --------------------------
	.section	.nv.info._Z24unary_elementwise_kernelI6TanhOpEvPKfPfiT_,"",@"SHT_CUDA_INFO"
	.sectionflags	@""
	.align	4


	//----- nvinfo : EIATTR_CUDA_API_VERSION
	.align		4
        /*0000*/ 	.byte	0x04, 0x37
        /*0002*/ 	.short	(.L_103 - .L_102)
.L_102:
        /*0004*/ 	.word	0x00000082


	//----- nvinfo : EIATTR_KPARAM_INFO
	.align		4
.L_103:
        /*0008*/ 	.byte	0x04, 0x17
        /*000a*/ 	.short	(.L_105 - .L_104)
.L_104:
        /*000c*/ 	.word	0x00000000
        /*0010*/ 	.short	0x0003
        /*0012*/ 	.short	0x0014
        /*0014*/ 	.byte	0x00, 0xf0, 0x05, 0x00


	//----- nvinfo : EIATTR_KPARAM_INFO
	.align		4
.L_105:
        /*0018*/ 	.byte	0x04, 0x17
        /*001a*/ 	.short	(.L_107 - .L_106)
.L_106:
        /*001c*/ 	.word	0x00000000
        /*0020*/ 	.short	0x0002
        /*0022*/ 	.short	0x0010
        /*0024*/ 	.byte	0x00, 0xf0, 0x11, 0x00


	//----- nvinfo : EIATTR_KPARAM_INFO
	.align		4
.L_107:
        /*0028*/ 	.byte	0x04, 0x17
        /*002a*/ 	.short	(.L_109 - .L_108)
.L_108:
        /*002c*/ 	.word	0x00000000
        /*0030*/ 	.short	0x0001
        /*0032*/ 	.short	0x0008
        /*0034*/ 	.byte	0x00, 0xf5, 0x21, 0x00


	//----- nvinfo : EIATTR_KPARAM_INFO
	.align		4
.L_109:
        /*0038*/ 	.byte	0x04, 0x17
        /*003a*/ 	.short	(.L_111 - .L_110)
.L_110:
        /*003c*/ 	.word	0x00000000
        /*0040*/ 	.short	0x0000
        /*0042*/ 	.short	0x0000
        /*0044*/ 	.byte	0x00, 0xf5, 0x21, 0x00


	//----- nvinfo : EIATTR_SPARSE_MMA_MASK
	.align		4
.L_111:
        /*0048*/ 	.byte	0x03, 0x50
        /*004a*/ 	.short	0x0000


	//----- nvinfo : EIATTR_MAXREG_COUNT
	.align		4
        /*004c*/ 	.byte	0x03, 0x1b
        /*004e*/ 	.short	0x00ff


	//----- nvinfo : EIATTR_MERCURY_ISA_VERSION
	.align		4
        /*0050*/ 	.byte	0x03, 0x5f
        /*0052*/ 	.short	0x0101


	//----- nvinfo : EIATTR_VRC_CTA_INIT_COUNT
	.align		4
        /*0054*/ 	.byte	0x02, 0x4a
	.zero		1
	.zero		1


	//----- nvinfo : EIATTR_EXIT_INSTR_OFFSETS
	.align		4
        /*0058*/ 	.byte	0x04, 0x1c
        /*005a*/ 	.short	(.L_113 - .L_112)


	//   ....[0]....
.L_112:
        /*005c*/ 	.word	0x00000070


	//   ....[1]....
        /*0060*/ 	.word	0x00000200


	//----- nvinfo : EIATTR_CBANK_PARAM_SIZE
	.align		4
.L_113:
        /*0064*/ 	.byte	0x03, 0x19
        /*0066*/ 	.short	0x0015


	//----- nvinfo : EIATTR_PARAM_CBANK
	.align		4
        /*0068*/ 	.byte	0x04, 0x0a
        /*006a*/ 	.short	(.L_115 - .L_114)
	.align		4
.L_114:
        /*006c*/ 	.word	index@(.nv.constant0._Z24unary_elementwise_kernelI6TanhOpEvPKfPfiT_)
        /*0070*/ 	.short	0x0380
        /*0072*/ 	.short	0x0015


	//----- nvinfo : EIATTR_SW_WAR
	.align		4
.L_115:
        /*0074*/ 	.byte	0x04, 0x36
        /*0076*/ 	.short	(.L_117 - .L_116)
.L_116:
        /*0078*/ 	.word	0x00000008
.L_117:


//--------------------- .nv.info._Z24unary_elementwise_kernelI9LogGradOpEvPKfPfiT_ --------------------------
	.section	.nv.info._Z24unary_elementwise_kernelI9LogGradOpEvPKfPfiT_,"",@"SHT_CUDA_INFO"
	.sectionflags	@""
	.align	4


	//----- nvinfo : EIATTR_CUDA_API_VERSION
	.align		4
        /*0000*/ 	.byte	0x04, 0x37
        /*0002*/ 	.short	(.L_119 - .L_118)
.L_118:
        /*0004*/ 	.word	0x00000082


	//----- nvinfo : EIATTR_KPARAM_INFO
	.align		4
.L_119:
        /*0008*/ 	.byte	0x04, 0x17
        /*000a*/ 	.short	(.L_121 - .L_120)
.L_120:
        /*000c*/ 	.word	0x00000000
        /*0010*/ 	.short	0x0003
        /*0012*/ 	.short	0x0014
        /*0014*/ 	.byte	0x00, 0xf0, 0x05, 0x00


	//----- nvinfo : EIATTR_KPARAM_INFO
	.align		4
.L_121:
        /*0018*/ 	.byte	0x04, 0x17
        /*001a*/ 	.short	(.L_123 - .L_122)
.L_122:
        /*001c*/ 	.word	0x00000000
        /*0020*/ 	.short	0x0002
        /*0022*/ 	.short	0x0010
        /*0024*/ 	.byte	0x00, 0xf0, 0x11, 0x00


	//----- nvinfo : EIATTR_KPARAM_INFO
	.align		4
.L_123:
        /*0028*/ 	.byte	0x04, 0x17
        /*002a*/ 	.short	(.L_125 - .L_124)
.L_124:
        /*002c*/ 	.word	0x00000000
        /*0030*/ 	.short	0x0001
        /*0032*/ 	.short	0x0008
        /*0034*/ 	.byte	0x00, 0xf5, 0x21, 0x00


	//----- nvinfo : EIATTR_KPARAM_INFO
	.align		4
.L_125:
        /*0038*/ 	.byte	0x04, 0x17
        /*003a*/ 	.short	(.L_127 - .L_126)
.L_126:
        /*003c*/ 	.word	0x00000000
        /*0040*/ 	.short	0x0000
        /*0042*/ 	.short	0x0000
        /*0044*/ 	.byte	0x00, 0xf5, 0x21, 0x00


	//----- nvinfo : EIATTR_SPARSE_MMA_MASK
	.align		4
.L_127:
        /*0048*/ 	.byte	0x03, 0x50
        /*004a*/ 	.short	0x0000


	//----- nvinfo : EIATTR_MAXREG_COUNT
	.align		4
        /*004c*/ 	.byte	0x03, 0x1b
        /*004e*/ 	.short	0x00ff


	//----- nvinfo : EIATTR_MERCURY_ISA_VERSION
	.align		4
        /*0050*/ 	.byte	0x03, 0x5f
        /*0052*/ 	.short	0x0101


	//----- nvinfo : EIATTR_VRC_CTA_INIT_COUNT
	.align		4
        /*0054*/ 	.byte	0x02, 0x4a
	.zero		1
	.zero		1


	//----- nvinfo : EIATTR_EXIT_INSTR_OFFSETS
	.align		4
        /*0058*/ 	.byte	0x04, 0x1c
        /*005a*/ 	.short	(.L_129 - .L_128)


	//   ....[0]....
.L_128:
        /*005c*/ 	.word	0x00000070


	//   ....[1]....
        /*0060*/ 	.word	0x000001c0


	//----- nvinfo : EIATTR_CRS_STACK_SIZE
	.align		4
.L_129:
        /*0064*/ 	.byte	0x04, 0x1e
        /*0066*/ 	.short	(.L_131 - .L_130)
.L_130:
        /*0068*/ 	.word	0x00000000


	//----- nvinfo : EIATTR_CBANK_PARAM_SIZE
	.align		4
.L_131:
        /*006c*/ 	.byte	0x03, 0x19
        /*006e*/ 	.short	0x0015


	//----- nvinfo : EIATTR_PARAM_CBANK
	.align		4
        /*0070*/ 	.byte	0x04, 0x0a
        /*0072*/ 	.short	(.L_133 - .L_132)
	.align		4
.L_132:
        /*0074*/ 	.word	index@(.nv.constant0._Z24unary_elementwise_kernelI9LogGradOpEvPKfPfiT_)
        /*0078*/ 	.short	0x0380
        /*007a*/ 	.short	0x0015


	//----- nvinfo : EIATTR_SW_WAR
	.align		4
.L_133:
        /*007c*/ 	.byte	0x04, 0x36
        /*007e*/ 	.short	(.L_135 - .L_134)
.L_134:
        /*0080*/ 	.word	0x00000008
.L_135:


//--------------------- .nv.info._Z24unary_elementwise_kernelI5LogOpEvPKfPfiT_ --------------------------
	.section	.nv.info._Z24unary_elementwise_kernelI5LogOpEvPKfPfiT_,"",@"SHT_CUDA_INFO"
	.sectionflags	@""
	.align	4


	//----- nvinfo : EIATTR_CUDA_API_VERSION
	.align		4
        /*0000*/ 	.byte	0x04, 0x37
        /*0002*/ 	.short	(.L_137 - .L_136)
.L_136:
        /*0004*/ 	.word	0x00000082


	//----- nvinfo : EIATTR_KPARAM_INFO
	.align		4
.L_137:
        /*0008*/ 	.byte	0x04, 0x17
        /*000a*/ 	.short	(.L_139 - .L_138)
.L_138:
        /*000c*/ 	.word	0x00000000
        /*0010*/ 	.short	0x0003
        /*0012*/ 	.short	0x0014
        /*0014*/ 	.byte	0x00, 0xf0, 0x05, 0x00


	//----- nvinfo : EIATTR_KPARAM_INFO
	.align		4
.L_139:
        /*0018*/ 	.byte	0x04, 0x17
        /*001a*/ 	.short	(.L_141 - .L_140)
.L_140:
        /*001c*/ 	.word	0x00000000
        /*0020*/ 	.short	0x0002
        /*0022*/ 	.short	0x0010
        /*0024*/ 	.byte	0x00, 0xf0, 0x11, 0x00


	//----- nvinfo : EIATTR_KPARAM_INFO
	.align		4
.L_141:
        /*0028*/ 	.byte	0x04, 0x17
        /*002a*/ 	.short	(.L_143 - .L_142)
.L_142:
        /*002c*/ 	.word	0x00000000
        /*0030*/ 	.short	0x0001
        /*0032*/ 	.short	0x0008
        /*0034*/ 	.byte	0x00, 0xf5, 0x21, 0x00


	//----- nvinfo : EIATTR_KPARAM_INFO
	.align		4
.L_143:
        /*0038*/ 	.byte	0x04, 0x17
        /*003a*/ 	.short	(.L_145 - .L_144)
.L_144:
        /*003c*/ 	.word	0x00000000
        /*0040*/ 	.short	0x0000
        /*0042*/ 	.short	0x0000
        /*0044*/ 	.byte	0x00, 0xf5, 0x21, 0x00


	//----- nvinfo : EIATTR_SPARSE_MMA_MASK
	.align		4
.L_145:
        /*0048*/ 	.byte	0x03, 0x50
        /*004a*/ 	.short	0x0000


	//----- nvinfo : EIATTR_MAXREG_COUNT
	.align		4
        /*004c*/ 	.byte	0x03, 0x1b
        /*004e*/ 	.short	0x00ff


	//----- nvinfo : EIATTR_MERCURY_ISA_VERSION
	.align		4
        /*0050*/ 	.byte	0x03, 0x5f
        /*0052*/ 	.short	0x0101


	//----- nvinfo : EIATTR_VRC_CTA_INIT_COUNT
	.align		4
        /*0054*/ 	.byte	0x02, 0x4a
	.zero		1
	.zero		1


	//----- nvinfo : EIATTR_EXIT_INSTR_OFFSETS
	.align		4
        /*0058*/ 	.byte	0x04, 0x1c
        /*005a*/ 	.short	(.L_147 - .L_146)


	//   ....[0]....
.L_146:
        /*005c*/ 	.word	0x00000070


	//   ....[1]....
        /*0060*/ 	.word	0x00000290


	//----- nvinfo : EIATTR_CBANK_PARAM_SIZE
	.align		4
.L_147:
        /*0064*/ 	.byte	0x03, 0x19
        /*0066*/ 	.short	0x0015


	//----- nvinfo : EIATTR_PARAM_CBANK
	.align		4
        /*0068*/ 	.byte	0x04, 0x0a
        /*006a*/ 	.short	(.L_149 - .L_148)
	.align		4
.L_148:
        /*006c*/ 	.word	index@(.nv.constant0._Z24unary_elementwise_kernelI5LogOpEvPKfPfiT_)
        /*0070*/ 	.short	0x0380
        /*0072*/ 	.short	0x0015


	//----- nvinfo : EIATTR_SW_WAR
	.align		4
.L_149:
        /*0074*/ 	.byte	0x04, 0x36
        /*0076*/ 	.short	(.L_151 - .L_150)
.L_150:
        /*0078*/ 	.word	0x00000008
.L_151:


//--------------------- .nv.info._Z24unary_elementwise_kernelI10ReluGradOpEvPKfPfiT_ --------------------------
	.section	.nv.info._Z24unary_elementwise_kernelI10ReluGradOpEvPKfPfiT_,"",@"SHT_CUDA_INFO"
	.sectionflags	@""
	.align	4


	//----- nvinfo : EIATTR_CUDA_API_VERSION
	.align		4
        /*0000*/ 	.byte	0x04, 0x37
        /*0002*/ 	.short	(.L_153 - .L_152)
.L_152:
        /*0004*/ 	.word	0x00000082


	//----- nvinfo : EIATTR_KPARAM_INFO
	.align		4
.L_153:
        /*0008*/ 	.byte	0x04, 0x17
        /*000a*/ 	.short	(.L_155 - .L_154)
.L_154:
        /*000c*/ 	.word	0x00000000
        /*0010*/ 	.short	0x0003
        /*0012*/ 	.short	0x0014
        /*0014*/ 	.byte	0x00, 0xf0, 0x05, 0x00


	//----- nvinfo : EIATTR_KPARAM_INFO
	.align		4
.L_155:
        /*0018*/ 	.byte	0x04, 0x17
        /*001a*/ 	.short	(.L_157 - .L_156)
.L_156:
        /*001c*/ 	.word	0x00000000
        /*0020*/ 	.short	0x0002
        /*0022*/ 	.short	0x0010
        /*0024*/ 	.byte	0x00, 0xf0, 0x11, 0x00


	//----- nvinfo : EIATTR_KPARAM_INFO
	.align		4
.L_157:
        /*0028*/ 	.byte	0x04, 0x17
        /*002a*/ 	.short	(.L_159 - .L_158)
.L_158:
        /*002c*/ 	.word	0x00000000
        /*0030*/ 	.short	0x0001
        /*0032*/ 	.short	0x0008
        /*0034*/ 	.byte	0x00, 0xf5, 0x21, 0x00


	//----- nvinfo : EIATTR_KPARAM_INFO
	.align		4
.L_159:
        /*0038*/ 	.byte	0x04, 0x17
        /*003a*/ 	.short	(.L_161 - .L_160)
.L_160:
        /*003c*/ 	.word	0x00000000
        /*0040*/ 	.short	0x0000
        /*0042*/ 	.short	0x0000
        /*0044*/ 	.byte	0x00, 0xf5, 0x21, 0x00


	//----- nvinfo : EIATTR_SPARSE_MMA_MASK
	.align		4
.L_161:
        /*0048*/ 	.byte	0x03, 0x50
        /*004a*/ 	.short	0x0000


	//----- nvinfo : EIATTR_MAXREG_COUNT
	.align		4
        /*004c*/ 	.byte	0x03, 0x1b
        /*004e*/ 	.short	0x00ff


	//----- nvinfo : EIATTR_MERCURY_ISA_VERSION
	.align		4
        /*0050*/ 	.byte	0x03, 0x5f
        /*0052*/ 	.short	0x0101


	//----- nvinfo : EIATTR_VRC_CTA_INIT_COUNT
	.align		4
        /*0054*/ 	.byte	0x02, 0x4a
	.zero		1
	.zero		1


	//----- nvinfo : EIATTR_EXIT_INSTR_OFFSETS
	.align		4
        /*0058*/ 	.byte	0x04, 0x1c
        /*005a*/ 	.short	(.L_163 - .L_162)


	//   ....[0]....
.L_162:
        /*005c*/ 	.word	0x00000070


	//   ....[1]....
        /*0060*/ 	.word	0x00000100


	//----- nvinfo : EIATTR_CBANK_PARAM_SIZE
	.align		4
.L_163:
        /*0064*/ 	.byte	0x03, 0x19
        /*0066*/ 	.short	0x0015


	//----- nvinfo : EIATTR_PARAM_CBANK
	.align		4
        /*0068*/ 	.byte	0x04, 0x0a
        /*006a*/ 	.short	(.L_165 - .L_164)
	.align		4
.L_164:
        /*006c*/ 	.word	index@(.nv.constant0._Z24unary_elementwise_kernelI10ReluGradOpEvPKfPfiT_)
        /*0070*/ 	.short	0x0380
        /*0072*/ 	.short	0x0015


	//----- nvinfo : EIATTR_SW_WAR
	.align		4
.L_165:
        /*0074*/ 	.byte	0x04, 0x36
        /*0076*/ 	.short	(.L_167 - .L_166)
.L_166:
        /*0078*/ 	.word	0x00000008
.L_167:


//--------------------- .nv.info._Z24unary_elementwise_kernelI6ReluOpEvPKfPfiT_ --------------------------
	.section	.nv.info._Z24unary_elementwise_kernelI6ReluOpEvPKfPfiT_,"",@"SHT_CUDA_INFO"
	.sectionflags	@""
	.align	4


	//----- nvinfo : EIATTR_CUDA_API_VERSION
	.align		4
        /*0000*/ 	.byte	0x04, 0x37
        /*0002*/ 	.short	(.L_169 - .L_168)
.L_168:
        /*0004*/ 	.word	0x00000082


	//----- nvinfo : EIATTR_KPARAM_INFO
	.align		4
.L_169:
        /*0008*/ 	.byte	0x04, 0x17
        /*000a*/ 	.short	(.L_171 - .L_170)
.L_170:
        /*000c*/ 	.word	0x00000000
        /*0010*/ 	.short	0x0003
        /*0012*/ 	.short	0x0014
        /*0014*/ 	.byte	0x00, 0xf0, 0x05, 0x00


	//----- nvinfo : EIATTR_KPARAM_INFO
	.align		4
.L_171:
        /*0018*/ 	.byte	0x04, 0x17
        /*001a*/ 	.short	(.L_173 - .L_172)
.L_172:
        /*001c*/ 	.word	0x00000000
        /*0020*/ 	.short	0x0002
        /*0022*/ 	.short	0x0010
        /*0024*/ 	.byte	0x00, 0xf0, 0x11, 0x00


	//----- nvinfo : EIATTR_KPARAM_INFO
	.align		4
.L_173:
        /*0028*/ 	.byte	0x04, 0x17
        /*002a*/ 	.short	(.L_175 - .L_174)
.L_174:
        /*002c*/ 	.word	0x00000000
        /*0030*/ 	.short	0x0001
        /*0032*/ 	.short	0x0008
        /*0034*/ 	.byte	0x00, 0xf5, 0x21, 0x00


	//----- nvinfo : EIATTR_KPARAM_INFO
	.align		4
.L_175:
        /*0038*/ 	.byte	0x04, 0x17
        /*003a*/ 	.short	(.L_177 - .L_176)
.L_176:
        /*003c*/ 	.word	0x00000000
        /*0040*/ 	.short	0x0000
        /*0042*/ 	.short	0x0000
        /*0044*/ 	.byte	0x00, 0xf5, 0x21, 0x00


	//----- nvinfo : EIATTR_SPARSE_MMA_MASK
	.align		4
.L_177:
        /*0048*/ 	.byte	0x03, 0x50
        /*004a*/ 	.short	0x0000


	//----- nvinfo : EIATTR_MAXREG_COUNT
	.align		4
        /*004c*/ 	.byte	0x03, 0x1b
        /*004e*/ 	.short	0x00ff


	//----- nvinfo : EIATTR_MERCURY_ISA_VERSION
	.align		4
        /*0050*/ 	.byte	0x03, 0x5f
        /*0052*/ 	.short	0x0101


	//----- nvinfo : EIATTR_VRC_CTA_INIT_COUNT
	.align		4
        /*0054*/ 	.byte	0x02, 0x4a
	.zero		1
	.zero		1


	//----- nvinfo : EIATTR_EXIT_INSTR_OFFSETS
	.align		4
        /*0058*/ 	.byte	0x04, 0x1c
        /*005a*/ 	.short	(.L_179 - .L_178)


	//   ....[0]....
.L_178:
        /*005c*/ 	.word	0x00000070


	//   ....[1]....
        /*0060*/ 	.word	0x00000100


	//----- nvinfo : EIATTR_CBANK_PARAM_SIZE
	.align		4
.L_179:
        /*0064*/ 	.byte	0x03, 0x19
        /*0066*/ 	.short	0x0015


	//----- nvinfo : EIATTR_PARAM_CBANK
	.align		4
        /*0068*/ 	.byte	0x04, 0x0a
        /*006a*/ 	.short	(.L_181 - .L_180)
	.align		4
.L_180:
        /*006c*/ 	.word	index@(.nv.constant0._Z24unary_elementwise_kernelI6ReluOpEvPKfPfiT_)
        /*0070*/ 	.short	0x0380
        /*0072*/ 	.short	0x0015


	//----- nvinfo : EIATTR_SW_WAR
	.align		4
.L_181:
        /*0074*/ 	.byte	0x04, 0x36
        /*0076*/ 	.short	(.L_183 - .L_182)
.L_182:
        /*0078*/ 	.word	0x00000008
.L_183:


//--------------------- .nv.info._Z28elementwise_broadcast_kernelI5MulOpEvPKfS2_PfiiiT_ --------------------------
	.section	.nv.info._Z28elementwise_broadcast_kernelI5MulOpEvPKfS2_PfiiiT_,"",@"SHT_CUDA_INFO"
	.sectionflags	@""
	.align	4


	//----- nvinfo : EIATTR_CUDA_API_VERSION
	.align		4
        /*0000*/ 	.byte	0x04, 0x37
        /*0002*/ 	.short	(.L_185 - .L_184)
.L_184:
        /*0004*/ 	.word	0x00000082


	//----- nvinfo : EIATTR_KPARAM_INFO
	.align		4
.L_185:
        /*0008*/ 	.byte	0x04, 0x17
        /*000a*/ 	.short	(.L_187 - .L_186)
.L_186:
        /*000c*/ 	.word	0x00000000
        /*0010*/ 	.short	0x0006
        /*0012*/ 	.short	0x0024
        /*0014*/ 	.byte	0x00, 0xf0, 0x05, 0x00


	//----- nvinfo : EIATTR_KPARAM_INFO
	.align		4
.L_187:
        /*0018*/ 	.byte	0x04, 0x17
        /*001a*/ 	.short	(.L_189 - .L_188)
.L_188:
        /*001c*/ 	.word	0x00000000
        /*0020*/ 	.short	0x0005
        /*0022*/ 	.short	0x0020
        /*0024*/ 	.byte	0x00, 0xf0, 0x11, 0x00


	//----- nvinfo : EIATTR_KPARAM_INFO
	.align		4
.L_189:
        /*0028*/ 	.byte	0x04, 0x17
        /*002a*/ 	.short	(.L_191 - .L_190)
.L_190:
        /*002c*/ 	.word	0x00000000
        /*0030*/ 	.short	0x0004
        /*0032*/ 	.short	0x001c
        /*0034*/ 	.byte	0x00, 0xf0, 0x11, 0x00


	//----- nvinfo : EIATTR_KPARAM_INFO
	.align		4
.L_191:
        /*0038*/ 	.byte	0x04, 0x17
        /*003a*/ 	.short	(.L_193 - .L_192)
.L_192:
        /*003c*/ 	.word	0x00000000
        /*0040*/ 	.short	0x0003
        /*0042*/ 	.short	0x0018
        /*0044*/ 	.byte	0x00, 0xf0, 0x11, 0x00


	//----- nvinfo : EIATTR_KPARAM_INFO
	.align		4
.L_193:
        /*0048*/ 	.byte	0x04, 0x17
        /*004a*/ 	.short	(.L_195 - .L_194)
.L_194:
        /*004c*/ 	.word	0x00000000
        /*0050*/ 	.short	0x0002
        /*0052*/ 	.short	0x0010
        /*0054*/ 	.byte	0x00, 0xf5, 0x21, 0x00


	//----- nvinfo : EIATTR_KPARAM_INFO
	.align		4
.L_195:
        /*0058*/ 	.byte	0x04, 0x17
        /*005a*/ 	.short	(.L_197 - .L_196)
.L_196:
        /*005c*/ 	.word	0x00000000
        /*0060*/ 	.short	0x0001
        /*0062*/ 	.short	0x0008
        /*0064*/ 	.byte	0x00, 0xf5, 0x21, 0x00


	//----- nvinfo : EIATTR_KPARAM_INFO
	.align		4
.L_197:
        /*0068*/ 	.byte	0x04, 0x17
        /*006a*/ 	.short	(.L_199 - .L_198)
.L_198:
        /*006c*/ 	.word	0x00000000
        /*0070*/ 	.short	0x0000
        /*0072*/ 	.short	0x0000
        /*0074*/ 	.byte	0x00, 0xf5, 0x21, 0x00


	//----- nvinfo : EIATTR_SPARSE_MMA_MASK
	.align		4
.L_199:
        /*0078*/ 	.byte	0x03, 0x50
        /*007a*/ 	.short	0x0000


	//----- nvinfo : EIATTR_MAXREG_COUNT
	.align		4
        /*007c*/ 	.byte	0x03, 0x1b
        /*007e*/ 	.short	0x00ff


	//----- nvinfo : EIATTR_MERCURY_ISA_VERSION
	.align		4
        /*0080*/ 	.byte	0x03, 0x5f
        /*0082*/ 	.short	0x0101


	//----- nvinfo : EIATTR_VRC_CTA_INIT_COUNT
	.align		4
        /*0084*/ 	.byte	0x02, 0x4a
	.zero		1
	.zero		1


	//----- nvinfo : EIATTR_EXIT_INSTR_OFFSETS
	.align		4
        /*0088*/ 	.byte	0x04, 0x1c
        /*008a*/ 	.short	(.L_201 - .L_200)


	//   ....[0]....
.L_200:
        /*008c*/ 	.word	0x00000070


	//   ....[1]....
        /*0090*/ 	.word	0x00000510


	//----- nvinfo : EIATTR_CBANK_PARAM_SIZE
	.align		4
.L_201:
        /*0094*/ 	.byte	0x03, 0x19
        /*0096*/ 	.short	0x0025


	//----- nvinfo : EIATTR_PARAM_CBANK
	.align		4
        /*0098*/ 	.byte	0x04, 0x0a
        /*009a*/ 	.short	(.L_203 - .L_202)
	.align		4
.L_202:
        /*009c*/ 	.word	index@(.nv.constant0._Z28elementwise_broadcast_kernelI5MulOpEvPKfS2_PfiiiT_)
        /*00a0*/ 	.short	0x0380
        /*00a2*/ 	.short	0x0025


	//----- nvinfo : EIATTR_SW_WAR
	.align		4
.L_203:
        /*00a4*/ 	.byte	0x04, 0x36
        /*00a6*/ 	.short	(.L_205 - .L_204)
.L_204:
        /*00a8*/ 	.word	0x00000008
.L_205:


//--------------------- .nv.info._Z18elementwise_kernelI5MulOpEvPKfS2_PfiT_ --------------------------
	.section	.nv.info._Z18elementwise_kernelI5MulOpEvPKfS2_PfiT_,"",@"SHT_CUDA_INFO"
	.sectionflags	@""
	.align	4


	//----- nvinfo : EIATTR_CUDA_API_VERSION
	.align		4
        /*0000*/ 	.byte	0x04, 0x37
        /*0002*/ 	.short	(.L_207 - .L_206)
.L_206:
        /*0004*/ 	.word	0x00000082


	//----- nvinfo : EIATTR_KPARAM_INFO
	.align		4
.L_207:
        /*0008*/ 	.byte	0x04, 0x17
        /*000a*/ 	.short	(.L_209 - .L_208)
.L_208:
        /*000c*/ 	.word	0x00000000
        /*0010*/ 	.short	0x0004
        /*0012*/ 	.short	0x001c
        /*0014*/ 	.byte	0x00, 0xf0, 0x05, 0x00


	//----- nvinfo : EIATTR_KPARAM_INFO
	.align		4
.L_209:
        /*0018*/ 	.byte	0x04, 0x17
        /*001a*/ 	.short	(.L_211 - .L_210)
.L_210:
        /*001c*/ 	.word	0x00000000
        /*0020*/ 	.short	0x0003
        /*0022*/ 	.short	0x0018
        /*0024*/ 	.byte	0x00, 0xf0, 0x11, 0x00


	//----- nvinfo : EIATTR_KPARAM_INFO
	.align		4
.L_211:
        /*0028*/ 	.byte	0x04, 0x17
        /*002a*/ 	.short	(.L_213 - .L_212)
.L_212:
        /*002c*/ 	.word	0x00000000
        /*0030*/ 	.short	0x0002
        /*0032*/ 	.short	0x0010
        /*0034*/ 	.byte	0x00, 0xf5, 0x21, 0x00


	//----- nvinfo : EIATTR_KPARAM_INFO
	.align		4
.L_213:
        /*0038*/ 	.byte	0x04, 0x17
        /*003a*/ 	.short	(.L_215 - .L_214)
.L_214:
        /*003c*/ 	.word	0x00000000
        /*0040*/ 	.short	0x0001
        /*0042*/ 	.short	0x0008
        /*0044*/ 	.byte	0x00, 0xf5, 0x21, 0x00


	//----- nvinfo : EIATTR_KPARAM_INFO
	.align		4
.L_215:
        /*0048*/ 	.byte	0x04, 0x17
        /*004a*/ 	.short	(.L_217 - .L_216)
.L_216:
        /*004c*/ 	.word	0x00000000
        /*0050*/ 	.short	0x0000
        /*0052*/ 	.short	0x0000
        /*0054*/ 	.byte	0x00, 0xf5, 0x21, 0x00


	//----- nvinfo : EIATTR_SPARSE_MMA_MASK
	.align		4
.L_217:
        /*0058*/ 	.byte	0x03, 0x50
        /*005a*/ 	.short	0x0000


	//----- nvinfo : EIATTR_MAXREG_COUNT
	.align		4
        /*005c*/ 	.byte	0x03, 0x1b
        /*005e*/ 	.short	0x00ff


	//----- nvinfo : EIATTR_MERCURY_ISA_VERSION
	.align		4
        /*0060*/ 	.byte	0x03, 0x5f
        /*0062*/ 	.short	0x0101


	//----- nvinfo : EIATTR_VRC_CTA_INIT_COUNT
	.align		4
        /*0064*/ 	.byte	0x02, 0x4a
	.zero		1
	.zero		1


	//----- nvinfo : EIATTR_EXIT_INSTR_OFFSETS
	.align		4
        /*0068*/ 	.byte	0x04, 0x1c
        /*006a*/ 	.short	(.L_219 - .L_218)


	//   ....[0]....
.L_218:
        /*006c*/ 	.word	0x00000070


	//   ....[1]....
        /*0070*/ 	.word	0x00000130


	//----- nvinfo : EIATTR_CBANK_PARAM_SIZE
	.align		4
.L_219:
        /*0074*/ 	.byte	0x03, 0x19
        /*0076*/ 	.short	0x001d


	//----- nvinfo : EIATTR_PARAM_CBANK
	.align		4
        /*0078*/ 	.byte	0x04, 0x0a
        /*007a*/ 	.short	(.L_221 - .L_220)
	.align		4
.L_220:
        /*007c*/ 	.word	index@(.nv.constant0._Z18elementwise_kernelI5MulOpEvPKfS2_PfiT_)
        /*0080*/ 	.short	0x0380
        /*0082*/ 	.short	0x001d


	//----- nvinfo : EIATTR_SW_WAR
	.align		4
.L_221:
        /*0084*/ 	.byte	0x04, 0x36
        /*0086*/ 	.short	(.L_223 - .L_222)
.L_222:
        /*0088*/ 	.word	0x00000008
.L_223:


//--------------------- .nv.info._Z28elementwise_broadcast_kernelI5AddOpEvPKfS2_PfiiiT_ --------------------------
	.section	.nv.info._Z28elementwise_broadcast_kernelI5AddOpEvPKfS2_PfiiiT_,"",@"SHT_CUDA_INFO"
	.sectionflags	@""
	.align	4


	//----- nvinfo : EIATTR_CUDA_API_VERSION
	.align		4
        /*0000*/ 	.byte	0x04, 0x37
        /*0002*/ 	.short	(.L_225 - .L_224)
.L_224:
        /*0004*/ 	.word	0x00000082


	//----- nvinfo : EIATTR_KPARAM_INFO
	.align		4
.L_225:
        /*0008*/ 	.byte	0x04, 0x17
        /*000a*/ 	.short	(.L_227 - .L_226)
.L_226:
        /*000c*/ 	.word	0x00000000
        /*0010*/ 	.short	0x0006
        /*0012*/ 	.short	0x0024
        /*0014*/ 	.byte	0x00, 0xf0, 0x05, 0x00


	//----- nvinfo : EIATTR_KPARAM_INFO
	.align		4
.L_227:
        /*0018*/ 	.byte	0x04, 0x17
        /*001a*/ 	.short	(.L_229 - .L_228)
.L_228:
        /*001c*/ 	.word	0x00000000
        /*0020*/ 	.short	0x0005
        /*0022*/ 	.short	0x0020
        /*0024*/ 	.byte	0x00, 0xf0, 0x11, 0x00


	//----- nvinfo : EIATTR_KPARAM_INFO
	.align		4
.L_229:
        /*0028*/ 	.byte	0x04, 0x17
        /*002a*/ 	.short	(.L_231 - .L_230)
.L_230:
        /*002c*/ 	.word	0x00000000
        /*0030*/ 	.short	0x0004
        /*0032*/ 	.short	0x001c
        /*0034*/ 	.byte	0x00, 0xf0, 0x11, 0x00


	//----- nvinfo : EIATTR_KPARAM_INFO
	.align		4
.L_231:
        /*0038*/ 	.byte	0x04, 0x17
        /*003a*/ 	.short	(.L_233 - .L_232)
.L_232:
        /*003c*/ 	.word	0x00000000
        /*0040*/ 	.short	0x0003
        /*0042*/ 	.short	0x0018
        /*0044*/ 	.byte	0x00, 0xf0, 0x11, 0x00


	//----- nvinfo : EIATTR_KPARAM_INFO
	.align		4
.L_233:
        /*0048*/ 	.byte	0x04, 0x17
        /*004a*/ 	.short	(.L_235 - .L_234)
.L_234:
        /*004c*/ 	.word	0x00000000
        /*0050*/ 	.short	0x0002
        /*0052*/ 	.short	0x0010
        /*0054*/ 	.byte	0x00, 0xf5, 0x21, 0x00


	//----- nvinfo : EIATTR_KPARAM_INFO
	.align		4
.L_235:
        /*0058*/ 	.byte	0x04, 0x17
        /*005a*/ 	.short	(.L_237 - .L_236)
.L_236:
        /*005c*/ 	.word	0x00000000
        /*0060*/ 	.short	0x0001
        /*0062*/ 	.short	0x0008
        /*0064*/ 	.byte	0x00, 0xf5, 0x21, 0x00


	//----- nvinfo : EIATTR_KPARAM_INFO
	.align		4
.L_237:
        /*0068*/ 	.byte	0x04, 0x17
        /*006a*/ 	.short	(.L_239 - .L_238)
.L_238:
        /*006c*/ 	.word	0x00000000
        /*0070*/ 	.short	0x0000
        /*0072*/ 	.short	0x0000
        /*0074*/ 	.byte	0x00, 0xf5, 0x21, 0x00


	//----- nvinfo : EIATTR_SPARSE_MMA_MASK
	.align		4
.L_239:
        /*0078*/ 	.byte	0x03, 0x50
        /*007a*/ 	.short	0x0000


	//----- nvinfo : EIATTR_MAXREG_COUNT
	.align		4
        /*007c*/ 	.byte	0x03, 0x1b
        /*007e*/ 	.short	0x00ff


	//----- nvinfo : EIATTR_MERCURY_ISA_VERSION
	.align		4
        /*0080*/ 	.byte	0x03, 0x5f
        /*0082*/ 	.short	0x0101


	//----- nvinfo : EIATTR_VRC_CTA_INIT_COUNT
	.align		4
        /*0084*/ 	.byte	0x02, 0x4a
	.zero		1
	.zero		1


	//----- nvinfo : EIATTR_EXIT_INSTR_OFFSETS
	.align		4
        /*0088*/ 	.byte	0x04, 0x1c
        /*008a*/ 	.short	(.L_241 - .L_240)


	//   ....[0]....
.L_240:
        /*008c*/ 	.word	0x00000070


	//   ....[1]....
        /*0090*/ 	.word	0x00000510


	//----- nvinfo : EIATTR_CBANK_PARAM_SIZE
	.align		4
.L_241:
        /*0094*/ 	.byte	0x03, 0x19
        /*0096*/ 	.short	0x0025


	//----- nvinfo : EIATTR_PARAM_CBANK
	.align		4
        /*0098*/ 	.byte	0x04, 0x0a
        /*009a*/ 	.short	(.L_243 - .L_242)
	.align		4
.L_242:
        /*009c*/ 	.word	index@(.nv.constant0._Z28elementwise_broadcast_kernelI5AddOpEvPKfS2_PfiiiT_)
        /*00a0*/ 	.short	0x0380
        /*00a2*/ 	.short	0x0025


	//----- nvinfo : EIATTR_SW_WAR
	.align		4
.L_243:
        /*00a4*/ 	.byte	0x04, 0x36
        /*00a6*/ 	.short	(.L_245 - .L_244)
.L_244:
        /*00a8*/ 	.word	0x00000008
.L_245:


//--------------------- .nv.info._Z18elementwise_kernelI5AddOpEvPKfS2_PfiT_ --------------------------
	.section	.nv.info._Z18elementwise_kernelI5AddOpEvPKfS2_PfiT_,"",@"SHT_CUDA_INFO"
	.sectionflags	@""
	.align	4


	//----- nvinfo : EIATTR_CUDA_API_VERSION
	.align		4
        /*0000*/ 	.byte	0x04, 0x37
        /*0002*/ 	.short	(.L_247 - .L_246)
.L_246:
        /*0004*/ 	.word	0x00000082


	//----- nvinfo : EIATTR_KPARAM_INFO
	.align		4
.L_247:
        /*0008*/ 	.byte	0x04, 0x17
        /*000a*/ 	.short	(.L_249 - .L_248)
.L_248:
        /*000c*/ 	.word	0x00000000
        /*0010*/ 	.short	0x0004
        /*0012*/ 	.short	0x001c
        /*0014*/ 	.byte	0x00, 0xf0, 0x05, 0x00


	//----- nvinfo : EIATTR_KPARAM_INFO
	.align		4
.L_249:
        /*0018*/ 	.byte	0x04, 0x17
        /*001a*/ 	.short	(.L_251 - .L_250)
.L_250:
        /*001c*/ 	.word	0x00000000
        /*0020*/ 	.short	0x0003
        /*0022*/ 	.short	0x0018
        /*0024*/ 	.byte	0x00, 0xf0, 0x11, 0x00


	//----- nvinfo : EIATTR_KPARAM_INFO
	.align		4
.L_251:
        /*0028*/ 	.byte	0x04, 0x17
        /*002a*/ 	.short	(.L_253 - .L_252)
.L_252:
        /*002c*/ 	.word	0x00000000
        /*0030*/ 	.short	0x0002
        /*0032*/ 	.short	0x0010
        /*0034*/ 	.byte	0x00, 0xf5, 0x21, 0x00


	//----- nvinfo : EIATTR_KPARAM_INFO
	.align		4
.L_253:
        /*0038*/ 	.byte	0x04, 0x17
        /*003a*/ 	.short	(.L_255 - .L_254)
.L_254:
        /*003c*/ 	.word	0x00000000
        /*0040*/ 	.short	0x0001
        /*0042*/ 	.short	0x0008
        /*0044*/ 	.byte	0x00, 0xf5, 0x21, 0x00


	//----- nvinfo : EIATTR_KPARAM_INFO
	.align		4
.L_255:
        /*0048*/ 	.byte	0x04, 0x17
        /*004a*/ 	.short	(.L_257 - .L_256)
.L_256:
        /*004c*/ 	.word	0x00000000
        /*0050*/ 	.short	0x0000
        /*0052*/ 	.short	0x0000
        /*0054*/ 	.byte	0x00, 0xf5, 0x21, 0x00


	//----- nvinfo : EIATTR_SPARSE_MMA_MASK
	.align		4
.L_257:
        /*0058*/ 	.byte	0x03, 0x50
        /*005a*/ 	.short	0x0000


	//----- nvinfo : EIATTR_MAXREG_COUNT
	.align		4
        /*005c*/ 	.byte	0x03, 0x1b
        /*005e*/ 	.short	0x00ff


	//----- nvinfo : EIATTR_MERCURY_ISA_VERSION
	.align		4
        /*0060*/ 	.byte	0x03, 0x5f
        /*0062*/ 	.short	0x0101


	//----- nvinfo : EIATTR_VRC_CTA_INIT_COUNT
	.align		4
        /*0064*/ 	.byte	0x02, 0x4a
	.zero		1
	.zero		1


	//----- nvinfo : EIATTR_EXIT_INSTR_OFFSETS
	.align		4
        /*0068*/ 	.byte	0x04, 0x1c
        /*006a*/ 	.short	(.L_259 - .L_258)


	//   ....[0]....
.L_258:
        /*006c*/ 	.word	0x00000070


	//   ....[1]....
        /*0070*/ 	.word	0x00000130


	//----- nvinfo : EIATTR_CBANK_PARAM_SIZE
	.align		4
.L_259:
        /*0074*/ 	.byte	0x03, 0x19
        /*0076*/ 	.short	0x001d


	//----- nvinfo : EIATTR_PARAM_CBANK
	.align		4
        /*0078*/ 	.byte	0x04, 0x0a
        /*007a*/ 	.short	(.L_261 - .L_260)
	.align		4
.L_260:
        /*007c*/ 	.word	index@(.nv.constant0._Z18elementwise_kernelI5AddOpEvPKfS2_PfiT_)
        /*0080*/ 	.short	0x0380
        /*0082*/ 	.short	0x001d


	//----- nvinfo : EIATTR_SW_WAR
	.align		4
.L_261:
        /*0084*/ 	.byte	0x04, 0x36
        /*0086*/ 	.short	(.L_263 - .L_262)
.L_262:
        /*0088*/ 	.word	0x00000008
.L_263:


//--------------------- .nv.callgraph             --------------------------
	.section	.nv.callgraph,"",@"SHT_CUDA_CALLGRAPH"
	.align	4
	.sectionentsize	8
	.align		4
        /*0000*/ 	.word	0x00000000
	.align		4
        /*0004*/ 	.word	0xffffffff
	.align		4
        /*0008*/ 	.word	0x00000000
	.align		4
        /*000c*/ 	.word	0xfffffffe
	.align		4
        /*0010*/ 	.word	0x00000000
	.align		4
        /*0014*/ 	.word	0xfffffffd
	.align		4
        /*0018*/ 	.word	0x00000000
	.align		4
        /*001c*/ 	.word	0xfffffffc


//--------------------- .text._Z12power_kernelPKfPffi --------------------------
	.section	.text._Z12power_kernelPKfPffi,"ax",@progbits
	.align	128
        .global         _Z12power_kernelPKfPffi
        .type           _Z12power_kernelPKfPffi,@function
        .size           _Z12power_kernelPKfPffi,(.L_x_27 - _Z12power_kernelPKfPffi)
        .other          _Z12power_kernelPKfPffi,@"STO_CUDA_ENTRY STV_DEFAULT"
_Z12power_kernelPKfPffi:
.text._Z12power_kernelPKfPffi:
[----:B------:R-:W-:Y:S01]  /*0000*/  LDC R1, c[0x0][0x37c] ;  /* 0x0000df00ff017b82 */ /* 0x000fe20000000800 */
[----:B------:R-:W0:Y:S07]  /*0010*/  S2R R0, SR_TID.X ;  /* 0x0000000000007919 */ /* 0x000e2e0000002100 */
[----:B------:R-:W0:Y:S01]  /*0020*/  S2UR UR4, SR_CTAID.X ;  /* 0x00000000000479c3 */ /* 0x000e220000002500 */
[----:B------:R-:W1:Y:S07]  /*0030*/  LDCU UR5, c[0x0][0x394] ;  /* 0x00007280ff0577ac */ /* 0x000e6e0008000800 */
[----:B------:R-:W0:Y:S02]  /*0040*/  LDC R3, c[0x0][0x360] ;  /* 0x0000d800ff037b82 */ /* 0x000e240000000800 */
[----:B0-----:R-:W-:-:S05]  /*0050*/  IMAD R0, R3, UR4, R0 ;  /* 0x0000000403007c24 */ /* 0x001fca000f8e0200 */
[----:B-1----:R-:W-:-:S13]  /*0060*/  ISETP.GE.AND P0, PT, R0, UR5, PT ;  /* 0x0000000500007c0c */ /* 0x002fda000bf06270 */
[----:B------:R-:W-:Y:S05]  /*0070*/  @P0 EXIT ;  /* 0x000000000000094d */ /* 0x000fea0003800000 */
[----:B------:R-:W0:Y:S01]  /*0080*/  LDC.64 R2, c[0x0][0x380] ;  /* 0x0000e000ff027b82 */ /* 0x000e220000000a00 */
[----:B------:R-:W1:Y:S01]  /*0090*/  LDCU.64 UR4, c[0x0][0x358] ;  /* 0x00006b00ff0477ac */ /* 0x000e620008000a00 */
[----:B0-----:R-:W-:-:S06]  /*00a0*/  IMAD.WIDE R2, R0, 0x4, R2 ;  /* 0x0000000400027825 */ /* 0x001fcc00078e0202 */
[----:B-1----:R-:W2:Y:S01]  /*00b0*/  LDG.E R2, desc[UR4][R2.64] ;  /* 0x0000000402027981 */ /* 0x002ea2000c1e1900 */
[----:B------:R-:W-:Y:S01]  /*00c0*/  HFMA2 R9, -RZ, RZ, 0.771484375, 0.21533203125 ;  /* 0x3a2c32e4ff097431 */ /* 0x000fe200000001ff */
[----:B------:R-:W-:Y:S01]  /*00d0*/  BSSY.RECONVERGENT B0, `(.L_x_0) ;  /* 0x000005a000007945 */ /* 0x000fe20003800200 */
[C---:B--2---:R-:W-:Y:S01]  /*00e0*/  FMUL R5, |R2|.reuse, 16777216 ;  /* 0x4b80000002057820 */ /* 0x044fe20000400200 */
[----:B------:R-:W-:-:S04]  /*00f0*/  FSETP.GEU.AND P0, PT, |R2|, 1.175494350822287508e-38, PT ;  /* 0x008000000200780b */ /* 0x000fc80003f0e200 */
[----:B------:R-:W-:Y:S02]  /*0100*/  FSEL R5, R5, |R2|, !P0 ;  /* 0x4000000205057208 */ /* 0x000fe40004000000 */
[----:B------:R-:W-:Y:S02]  /*0110*/  FSEL R3, RZ, -24, P0 ;  /* 0xc1c00000ff037808 */ /* 0x000fe40000000000 */
[----:B------:R-:W-:-:S04]  /*0120*/  IADD3 R4, PT, PT, R5, -0x3f3504f3, RZ ;  /* 0xc0cafb0d05047810 */ /* 0x000fc80007ffe0ff */
[----:B------:R-:W-:-:S04]  /*0130*/  LOP3.LUT R4, R4, 0xff800000, RZ, 0xc0, !PT ;  /* 0xff80000004047812 */ /* 0x000fc800078ec0ff */
[-C--:B------:R-:W-:Y:S02]  /*0140*/  IADD3 R5, PT, PT, R5, -R4.reuse, RZ ;  /* 0x8000000405057210 */ /* 0x080fe40007ffe0ff */
[----:B------:R-:W-:-:S03]  /*0150*/  I2FP.F32.S32 R4, R4 ;  /* 0x0000000400047245 */ /* 0x000fc60000201400 */
[C---:B------:R-:W-:Y:S01]  /*0160*/  FADD R6, R5.reuse, 1 ;  /* 0x3f80000005067421 */ /* 0x040fe20000000000 */
[----:B------:R-:W-:Y:S01]  /*0170*/  FADD R5, R5, -1 ;  /* 0xbf80000005057421 */ /* 0x000fe20000000000 */
[----:B------:R-:W-:-:S03]  /*0180*/  FFMA R3, R4, 1.1920928955078125e-07, R3 ;  /* 0x3400000004037823 */ /* 0x000fc60000000003 */
[----:B------:R-:W-:Y:S01]  /*0190*/  FADD R7, R5, R5 ;  /* 0x0000000505077221 */ /* 0x000fe20000000000 */
[----:B------:R-:W0:Y:S03]  /*01a0*/  MUFU.RCP R6, R6 ;  /* 0x0000000600067308 */ /* 0x000e260000001000 */
[----:B0-----:R-:W-:-:S04]  /*01b0*/  FMUL R8, R6, R7 ;  /* 0x0000000706087220 */ /* 0x001fc80000400000 */
[----:B------:R-:W-:Y:S01]  /*01c0*/  FADD R7, R5, -R8 ;  /* 0x8000000805077221 */ /* 0x000fe20000000000 */
[CC--:B------:R-:W-:Y:S01]  /*01d0*/  FMUL R4, R8.reuse, R8.reuse ;  /* 0x0000000808047220 */ /* 0x0c0fe20000400000 */
[----:B------:R-:W-:Y:S02]  /*01e0*/  FFMA R12, R8, 1.4426950216293334961, R3 ;  /* 0x3fb8aa3b080c7823 */ /* 0x000fe40000000003 */
[----:B------:R-:W-:Y:S01]  /*01f0*/  FADD R10, R7, R7 ;  /* 0x00000007070a7221 */ /* 0x000fe20000000000 */
[C---:B------:R-:W-:Y:S01]  /*0200*/  FFMA R7, R4.reuse, R9, 0.0032181653659790754318 ;  /* 0x3b52e7db04077423 */ /* 0x040fe20000000009 */
[----:B------:R-:W-:Y:S02]  /*0210*/  FADD R9, R3, -R12 ;  /* 0x8000000c03097221 */ /* 0x000fe40000000000 */
[----:B------:R-:W-:Y:S01]  /*0220*/  FFMA R5, R5, -R8, R10 ;  /* 0x8000000805057223 */ /* 0x000fe2000000000a */
[----:B------:R-:W-:Y:S01]  /*0230*/  FFMA R7, R4, R7, 0.018033718690276145935 ;  /* 0x3c93bb7304077423 */ /* 0x000fe20000000007 */
[----:B------:R-:W0:Y:S02]  /*0240*/  LDC R3, c[0x0][0x390] ;  /* 0x0000e400ff037b82 */ /* 0x000e240000000800 */
[----:B------:R-:W-:Y:S01]  /*0250*/  FMUL R5, R6, R5 ;  /* 0x0000000506057220 */ /* 0x000fe20000400000 */
[----:B------:R-:W-:Y:S01]  /*0260*/  FFMA R6, R8, 1.4426950216293334961, R9 ;  /* 0x3fb8aa3b08067823 */ /* 0x000fe20000000009 */
[----:B------:R-:W-:-:S03]  /*0270*/  FFMA R7, R4, R7, 0.12022458761930465698 ;  /* 0x3df6384f04077423 */ /* 0x000fc60000000007 */
[----:B------:R-:W-:Y:S01]  /*0280*/  FFMA R9, R5, 1.4426950216293334961, R6 ;  /* 0x3fb8aa3b05097823 */ /* 0x000fe20000000006 */
[----:B------:R-:W-:-:S03]  /*0290*/  FMUL R7, R4, R7 ;  /* 0x0000000704077220 */ /* 0x000fc60000400000 */
[----:B------:R-:W-:Y:S01]  /*02a0*/  FFMA R4, R8, 1.9251366722983220825e-08, R9 ;  /* 0x32a55e3408047823 */ /* 0x000fe20000000009 */
[----:B------:R-:W-:Y:S01]  /*02b0*/  FMUL R6, R7, 3 ;  /* 0x4040000007067820 */ /* 0x000fe20000400000 */
[----:B------:R-:W-:-:S03]  /*02c0*/  MOV R9, 0x391fcb8e ;  /* 0x391fcb8e00097802 */ /* 0x000fc60000000f00 */
[----:B------:R-:W-:-:S04]  /*02d0*/  FFMA R4, R5, R6, R4 ;  /* 0x0000000605047223 */ /* 0x000fc80000000004 */
[----:B------:R-:W-:-:S04]  /*02e0*/  FFMA R7, R8, R7, R4 ;  /* 0x0000000708077223 */ /* 0x000fc80000000004 */
[----:B------:R-:W-:-:S04]  /*02f0*/  FADD R4, R12, R7 ;  /* 0x000000070c047221 */ /* 0x000fc80000000000 */
[----:B0-----:R-:W-:Y:S01]  /*0300*/  FMUL R5, R4, R3 ;  /* 0x0000000304057220 */ /* 0x001fe20000400000 */
[----:B------:R-:W-:-:S03]  /*0310*/  FADD R12, -R12, R4 ;  /* 0x000000040c0c7221 */ /* 0x000fc60000000100 */
[----:B------:R-:W0:Y:S01]  /*0320*/  FRND R6, R5 ;  /* 0x0000000500067307 */ /* 0x000e220000201000 */
[----:B------:R-:W-:Y:S01]  /*0330*/  FADD R12, R7, -R12 ;  /* 0x8000000c070c7221 */ /* 0x000fe20000000000 */
[-C--:B------:R-:W-:Y:S01]  /*0340*/  FFMA R7, R4, R3.reuse, -R5 ;  /* 0x0000000304077223 */ /* 0x080fe20000000805 */
[C---:B------:R-:W-:Y:S02]  /*0350*/  FSETP.GT.AND P1, PT, |R5|.reuse, 152, PT ;  /* 0x431800000500780b */ /* 0x040fe40003f24200 */
[C---:B------:R-:W-:Y:S01]  /*0360*/  FSETP.GEU.AND P2, PT, R5.reuse, RZ, PT ;  /* 0x000000ff0500720b */ /* 0x040fe20003f4e000 */
[----:B------:R-:W-:Y:S02]  /*0370*/  FFMA R7, R12, R3, R7 ;  /* 0x000000030c077223 */ /* 0x000fe40000000007 */
[----:B------:R1:W2:Y:S01]  /*0380*/  F2I.NTZ R8, R5 ;  /* 0x0000000500087305 */ /* 0x0002a20000203100 */
[----:B0-----:R-:W-:Y:S01]  /*0390*/  FADD R4, R5, -R6 ;  /* 0x8000000605047221 */ /* 0x001fe20000000000 */
[----:B------:R-:W-:Y:S01]  /*03a0*/  FSETP.GT.AND P0, PT, R6, RZ, PT ;  /* 0x000000ff0600720b */ /* 0x000fe20003f04000 */
[----:B-1----:R-:W-:-:S02]  /*03b0*/  HFMA2 R5, -RZ, RZ, 1.875, 0 ;  /* 0x3f800000ff057431 */ /* 0x002fc400000001ff */
[----:B------:R-:W-:-:S04]  /*03c0*/  FADD R4, R7, R4 ;  /* 0x0000000407047221 */ /* 0x000fc80000000000 */
[----:B------:R-:W-:Y:S01]  /*03d0*/  FFMA R7, R4, R9, 0.0013391353422775864601 ;  /* 0x3aaf85ed04077423 */ /* 0x000fe20000000009 */
[----:B------:R-:W-:Y:S02]  /*03e0*/  SEL R9, RZ, 0x83000000, P0 ;  /* 0x83000000ff097807 */ /* 0x000fe40000000000 */
[----:B------:R-:W-:Y:S01]  /*03f0*/  FSETP.NEU.AND P0, PT, R2, 1, PT ;  /* 0x3f8000000200780b */ /* 0x000fe20003f0d000 */
[C---:B------:R-:W-:Y:S01]  /*0400*/  FFMA R7, R4.reuse, R7, 0.0096188392490148544312 ;  /* 0x3c1d985604077423 */ /* 0x040fe20000000007 */
[----:B------:R-:W-:Y:S02]  /*0410*/  IADD3 R6, PT, PT, R9, 0x7f000000, RZ ;  /* 0x7f00000009067810 */ /* 0x000fe40007ffe0ff */
[----:B------:R-:W-:Y:S01]  /*0420*/  FSETP.EQ.OR P0, PT, R3, RZ, !P0 ;  /* 0x000000ff0300720b */ /* 0x000fe20004702400 */
[----:B------:R-:W-:Y:S01]  /*0430*/  FFMA R7, R4, R7, 0.055503588169813156128 ;  /* 0x3d6357bb04077423 */ /* 0x000fe20000000007 */
[----:B--2---:R-:W-:-:S03]  /*0440*/  LEA R9, R8, -R9, 0x17 ;  /* 0x8000000908097211 */ /* 0x004fc600078eb8ff */
[----:B------:R-:W-:-:S04]  /*0450*/  FFMA R7, R4, R7, 0.24022644758224487305 ;  /* 0x3e75fdec04077423 */ /* 0x000fc80000000007 */
[----:B------:R-:W-:-:S04]  /*0460*/  FFMA R7, R4, R7, 0.69314718246459960938 ;  /* 0x3f31721804077423 */ /* 0x000fc80000000007 */
[----:B------:R-:W-:-:S04]  /*0470*/  FFMA R7, R4, R7, 1 ;  /* 0x3f80000004077423 */ /* 0x000fc80000000007 */
[----:B------:R-:W-:-:S04]  /*0480*/  FMUL R6, R7, R6 ;  /* 0x0000000607067220 */ /* 0x000fc80000400000 */
[----:B------:R-:W-:Y:S01]  /*0490*/  FMUL R6, R6, R9 ;  /* 0x0000000906067220 */ /* 0x000fe20000400000 */
[----:B------:R-:W-:Y:S01]  /*04a0*/  @P1 FSEL R6, RZ, +INF , !P2 ;  /* 0x7f800000ff061808 */ /* 0x000fe20005000000 */
[----:B------:R-:W-:Y:S06]  /*04b0*/  @P0 BRA `(.L_x_1) ;  /* 0x00000000006c0947 */ /* 0x000fec0003800000 */
[----:B------:R-:W-:-:S04]  /*04c0*/  FSETP.NAN.AND P0, PT, |R3|, |R3|, PT ;  /* 0x400000030300720b */ /* 0x000fc80003f08200 */
[----:B------:R-:W-:-:S13]  /*04d0*/  FSETP.NUM.AND P0, PT, |R2|, |R2|, !P0 ;  /* 0x400000020200720b */ /* 0x000fda0004707200 */
[----:B------:R-:W-:Y:S01]  /*04e0*/  @!P0 FADD R5, R2, R3 ;  /* 0x0000000302058221 */ /* 0x000fe20000000000 */
[----:B------:R-:W-:Y:S06]  /*04f0*/  @!P0 BRA `(.L_x_1) ;  /* 0x00000000005c8947 */ /* 0x000fec0003800000 */
[----:B------:R-:W-:Y:S01]  /*0500*/  FMUL R7, R3, 0.5 ;  /* 0x3f00000003077820 */ /* 0x000fe20000400000 */
[----:B------:R-:W-:-:S04]  /*0510*/  FSETP.NEU.AND P0, PT, |R2|, +INF , PT ;  /* 0x7f8000000200780b */ /* 0x000fc80003f0d200 */
[----:B------:R-:W-:Y:S01]  /*0520*/  FSETP.NEU.AND P0, PT, R2, RZ, P0 ;  /* 0x000000ff0200720b */ /* 0x000fe2000070d000 */
[----:B------:R-:W0:Y:S03]  /*0530*/  FRND.TRUNC R7, R7 ;  /* 0x0000000700077307 */ /* 0x000e26000020d000 */
[----:B------:R-:W-:Y:S01]  /*0540*/  FSETP.GEU.OR P1, PT, R3, RZ, P0 ;  /* 0x000000ff0300720b */ /* 0x000fe2000072e400 */
[----:B0-----:R-:W-:-:S04]  /*0550*/  FADD R4, R7, R7 ;  /* 0x0000000707047221 */ /* 0x001fc80000000000 */
[----:B------:R-:W-:-:S04]  /*0560*/  FADD R8, -R4, R3 ;  /* 0x0000000304087221 */ /* 0x000fc80000000100 */
[----:B------:R-:W-:Y:S01]  /*0570*/  @!P0 FADD R4, R2, R2 ;  /* 0x0000000202048221 */ /* 0x000fe20000000000 */
[----:B------:R-:W-:-:S04]  /*0580*/  FSETP.NEU.AND P2, PT, |R8|, 1, !P0 ;  /* 0x3f8000000800780b */ /* 0x000fc8000474d200 */
[----:B------:R-:W-:-:S09]  /*0590*/  @!P1 LOP3.LUT R4, R4, 0x7f800000, RZ, 0x3c, !PT ;  /* 0x7f80000004049812 */ /* 0x000fd200078e3cff */
[----:B------:R-:W-:-:S04]  /*05a0*/  @P2 LOP3.LUT R4, R4, 0x7fffffff, RZ, 0xc0, !PT ;  /* 0x7fffffff04042812 */ /* 0x000fc800078ec0ff */
[----:B------:R-:W-:Y:S01]  /*05b0*/  @!P0 MOV R5, R4 ;  /* 0x0000000400058202 */ /* 0x000fe20000000f00 */
[----:B------:R-:W-:Y:S06]  /*05c0*/  @!P0 BRA `(.L_x_1) ;  /* 0x0000000000288947 */ /* 0x000fec0003800000 */
[----:B------:R-:W-:Y:S02]  /*05d0*/  FSETP.NEU.AND P0, PT, |R3|, +INF , PT ;  /* 0x7f8000000300780b */ /* 0x000fe40003f0d200 */
[----:B------:R-:W-:-:S13]  /*05e0*/  FSETP.EQ.AND P1, PT, R2, -1, PT ;  /* 0xbf8000000200780b */ /* 0x000fda0003f22000 */
[----:B------:R-:W-:Y:S05]  /*05f0*/  @!P0 BRA P1, `(.L_x_1) ;  /* 0x00000000001c8947 */ /* 0x000fea0000800000 */
[----:B------:R-:W-:Y:S02]  /*0600*/  FSETP.GEU.AND P1, PT, R2, RZ, PT ;  /* 0x000000ff0200720b */ /* 0x000fe40003f2e000 */
[----:B------:R-:W-:-:S11]  /*0610*/  MOV R5, R6 ;  /* 0x0000000600057202 */ /* 0x000fd60000000f00 */
[----:B------:R-:W0:Y:S01]  /*0620*/  @!P1 FRND.FLOOR R2, R3 ;  /* 0x0000000300029307 */ /* 0x000e220000205000 */
[----:B------:R-:W-:Y:S02]  /*0630*/  @!P1 FSETP.NEU.AND P2, PT, |R8|, 1, PT ;  /* 0x3f8000000800980b */ /* 0x000fe40003f4d200 */
[----:B0-----:R-:W-:Y:S02]  /*0640*/  @!P1 FSETP.NEU.AND P0, PT, R2, R3, PT ;  /* 0x000000030200920b */ /* 0x001fe40003f0d000 */
[----:B------:R-:W-:-:S04]  /*0650*/  @!P1 FSEL R2, R6, -R6, P2 ;  /* 0x8000000606029208 */ /* 0x000fc80001000000 */
[----:B------:R-:W-:-:S07]  /*0660*/  @!P1 FSEL R5, R2, +QNAN , !P0 ;  /* 0x7fffffff02059808 */ /* 0x000fce0004000000 */
.L_x_1:
[----:B------:R-:W-:Y:S05]  /*0670*/  BSYNC.RECONVERGENT B0 ;  /* 0x0000000000007941 */ /* 0x000fea0003800200 */
.L_x_0:
[----:B------:R-:W0:Y:S02]  /*0680*/  LDC.64 R2, c[0x0][0x388] ;  /* 0x0000e200ff027b82 */ /* 0x000e240000000a00 */
[----:B0-----:R-:W-:-:S05]  /*0690*/  IMAD.WIDE R2, R0, 0x4, R2 ;  /* 0x0000000400027825 */ /* 0x001fca00078e0202 */
[----:B------:R-:W-:Y:S01]  /*06a0*/  STG.E desc[UR4][R2.64], R5 ;  /* 0x0000000502007986 */ /* 0x000fe2000c101904 */
[----:B------:R-:W-:Y:S05]  /*06b0*/  EXIT ;  /* 0x000000000000794d */ /* 0x000fea0003800000 */
.L_x_2:
[----:B------:R-:W-:-:S00]  /*06c0*/  BRA `(.L_x_2) ;  /* 0xfffffffc00fc7947 */ /* 0x000fc0000383ffff */
[----:B------:R-:W-:-:S00]  /*06d0*/  NOP ;  /* 0x0000000000007918 */ /* 0x000fc00000000000 */
        /* <DEDUP_REMOVED lines=10> */
.L_x_27:


//--------------------- .text._Z24unary_elementwise_kernelI10TanhGradOpEvPKfPfiT_ --------------------------
	.section	.text._Z24unary_elementwise_kernelI10TanhGradOpEvPKfPfiT_,"ax",@progbits
	.align	128
        .global         _Z24unary_elementwise_kernelI10TanhGradOpEvPKfPfiT_
        .type           _Z24unary_elementwise_kernelI10TanhGradOpEvPKfPfiT_,@function
        .size           _Z24unary_elementwise_kernelI10TanhGradOpEvPKfPfiT_,(.L_x_28 - _Z24unary_elementwise_kernelI10TanhGradOpEvPKfPfiT_)
        .other          _Z24unary_elementwise_kernelI10TanhGradOpEvPKfPfiT_,@"STO_CUDA_ENTRY STV_DEFAULT"
_Z24unary_elementwise_kernelI10TanhGradOpEvPKfPfiT_:
.text._Z24unary_elementwise_kernelI10TanhGradOpEvPKfPfiT_:
        /* <DEDUP_REMOVED lines=10> */
[----:B------:R-:W-:Y:S01]  /*00a0*/  MOV R10, 0x3c80f082 ;  /* 0x3c80f082000a7802 */ /* 0x000fe20000000f00 */
[----:B------:R-:W-:-:S05]  /*00b0*/  HFMA2 R11, -RZ, RZ, 1.875, 0 ;  /* 0x3f800000ff0b7431 */ /* 0x000fca00000001ff */
[----:B------:R-:W2:Y:S01]  /*00c0*/  LDC.64 R4, c[0x0][0x388] ;  /* 0x0000e200ff047b82 */ /* 0x000ea20000000a00 */
[----:B0-----:R-:W-:-:S06]  /*00d0*/  IMAD.WIDE R2, R7, 0x4, R2 ;  /* 0x0000000407027825 */ /* 0x001fcc00078e0202 */
[----:B-1----:R-:W3:Y:S02]  /*00e0*/  LDG.E R2, desc[UR4][R2.64] ;  /* 0x0000000402027981 */ /* 0x002ee4000c1e1900 */
[C---:B---3--:R-:W-:Y:S01]  /*00f0*/  FMUL R0, |R2|.reuse, 2.8853900432586669922 ;  /* 0x4038aa3b02007820 */ /* 0x048fe20000400200 */
[C---:B------:R-:W-:Y:S01]  /*0100*/  FMUL R9, R2.reuse, R2 ;  /* 0x0000000202097220 */ /* 0x040fe20000400000 */
[C---:B------:R-:W-:Y:S02]  /*0110*/  FSETP.GE.AND P1, PT, |R2|.reuse, 0.60000002384185791016, PT ;  /* 0x3f19999a0200780b */ /* 0x040fe40003f26200 */
[----:B------:R-:W-:Y:S01]  /*0120*/  FSETP.GE.AND P0, PT, |R2|, 9.010913848876953125, PT ;  /* 0x41102cb40200780b */ /* 0x000fe20003f06200 */
[C---:B------:R-:W-:Y:S01]  /*0130*/  FFMA R10, R9.reuse, R10, -0.052303962409496307373 ;  /* 0xbd563cae090a7423 */ /* 0x040fe2000000000a */
[----:B------:R-:W0:Y:S02]  /*0140*/  MUFU.EX2 R0, R0 ;  /* 0x0000000000007308 */ /* 0x000e240000000800 */
[----:B0-----:R-:W-:Y:S01]  /*0150*/  FADD R6, R0, 1 ;  /* 0x3f80000000067421 */ /* 0x001fe20000000000 */
[----:B------:R-:W-:-:S04]  /*0160*/  FFMA R0, R9, R10, 0.1331529766321182251 ;  /* 0x3e08594109007423 */ /* 0x000fc8000000000a */
[C---:B------:R-:W-:Y:S01]  /*0170*/  FFMA R0, R9.reuse, R0, -0.33332768082618713379 ;  /* 0xbeaaa9ed09007423 */ /* 0x040fe20000000000 */
[----:B------:R-:W0:Y:S03]  /*0180*/  MUFU.RCP R6, R6 ;  /* 0x0000000600067308 */ /* 0x000e260000001000 */
[----:B------:R-:W-:Y:S01]  /*0190*/  FFMA R9, R9, R0, RZ ;  /* 0x0000000009097223 */ /* 0x000fe200000000ff */
[----:B0-----:R-:W-:-:S05]  /*01a0*/  FFMA R8, R6, -2, R11 ;  /* 0xc000000006087823 */ /* 0x001fca000000000b */
[----:B------:R-:W-:-:S04]  /*01b0*/  FSEL R3, R8, 1, !P0 ;  /* 0x3f80000008037808 */ /* 0x000fc80004000000 */
[--C-:B------:R-:W-:Y:S01]  /*01c0*/  LOP3.LUT R6, R3, 0x80000000, R2.reuse, 0xb8, !PT ;  /* 0x8000000003067812 */ /* 0x100fe200078eb802 */
[----:B------:R-:W-:Y:S01]  /*01d0*/  @!P1 FFMA R6, R2, R9, R2 ;  /* 0x0000000902069223 */ /* 0x000fe20000000002 */
[----:B--2---:R-:W-:-:S04]  /*01e0*/  IMAD.WIDE R2, R7, 0x4, R4 ;  /* 0x0000000407027825 */ /* 0x004fc800078e0204 */
[----:B------:R-:W-:-:S05]  /*01f0*/  FFMA R5, -R6, R6, 1 ;  /* 0x3f80000006057423 */ /* 0x000fca0000000106 */
[----:B------:R-:W-:Y:S01]  /*0200*/  STG.E desc[UR4][R2.64], R5 ;  /* 0x0000000502007986 */ /* 0x000fe2000c101904 */
[----:B------:R-:W-:Y:S05]  /*0210*/  EXIT ;  /* 0x000000000000794d */ /* 0x000fea0003800000 */
.L_x_3:
        /* <DEDUP_REMOVED lines=14> */
.L_x_28:


//--------------------- .text._Z24unary_elementwise_kernelI6TanhOpEvPKfPfiT_ --------------------------
	.section	.text._Z24unary_elementwise_kernelI6TanhOpEvPKfPfiT_,"ax",@progbits
	.align	128
        .global         _Z24unary_elementwise_kernelI6TanhOpEvPKfPfiT_
        .type           _Z24unary_elementwise_kernelI6TanhOpEvPKfPfiT_,@function
        .size           _Z24unary_elementwise_kernelI6TanhOpEvPKfPfiT_,(.L_x_29 - _Z24unary_elementwise_kernelI6TanhOpEvPKfPfiT_)
        .other          _Z24unary_elementwise_kernelI6TanhOpEvPKfPfiT_,@"STO_CUDA_ENTRY STV_DEFAULT"
_Z24unary_elementwise_kernelI6TanhOpEvPKfPfiT_:
.text._Z24unary_elementwise_kernelI6TanhOpEvPKfPfiT_:
        /* <DEDUP_REMOVED lines=9> */
[----:B------:R-:W1:Y:S07]  /*0090*/  LDCU.64 UR4, c[0x0][0x358] ;  /* 0x00006b00ff0477ac */ /* 0x000e6e0008000a00 */
[----:B------:R-:W2:Y:S01]  /*00a0*/  LDC.64 R4, c[0x0][0x388] ;  /* 0x0000e200ff047b82 */ /* 0x000ea20000000a00 */
[----:B0-----:R-:W-:-:S05]  /*00b0*/  IMAD.WIDE R2, R7, 0x4, R2 ;  /* 0x0000000407027825 */ /* 0x001fca00078e0202 */
[----:B-1----:R2:W3:Y:S01]  /*00c0*/  LDG.E R6, desc[UR4][R2.64] ;  /* 0x0000000402067981 */ /* 0x0024e2000c1e1900 */
[----:B------:R-:W-:Y:S01]  /*00d0*/  MOV R10, 0x3c80f082 ;  /* 0x3c80f082000a7802 */ /* 0x000fe20000000f00 */
[----:B------:R-:W-:Y:S02]  /*00e0*/  HFMA2 R9, -RZ, RZ, 1.875, 0 ;  /* 0x3f800000ff097431 */ /* 0x000fe400000001ff */
[----:B--2---:R-:W-:-:S04]  /*00f0*/  IMAD.WIDE R2, R7, 0x4, R4 ;  /* 0x0000000407027825 */ /* 0x004fc800078e0204 */
        /* <DEDUP_REMOVED lines=14> */
[----:B------:R-:W-:-:S05]  /*01e0*/  @!P1 FFMA R9, R6, R11, R6 ;  /* 0x0000000b06099223 */ /* 0x000fca0000000006 */
[----:B------:R-:W-:Y:S01]  /*01f0*/  STG.E desc[UR4][R2.64], R9 ;  /* 0x0000000902007986 */ /* 0x000fe2000c101904 */
[----:B------:R-:W-:Y:S05]  /*0200*/  EXIT ;  /* 0x000000000000794d */ /* 0x000fea0003800000 */
.L_x_4:
        /* <DEDUP_REMOVED lines=15> */
.L_x_29:


//--------------------- .text._Z24unary_elementwise_kernelI9LogGradOpEvPKfPfiT_ --------------------------
	.section	.text._Z24unary_elementwise_kernelI9LogGradOpEvPKfPfiT_,"ax",@progbits
	.align	128
        .global         _Z24unary_elementwise_kernelI9LogGradOpEvPKfPfiT_
        .type           _Z24unary_elementwise_kernelI9LogGradOpEvPKfPfiT_,@function
        .size           _Z24unary_elementwise_kernelI9LogGradOpEvPKfPfiT_,(.L_x_26 - _Z24unary_elementwise_kernelI9LogGradOpEvPKfPfiT_)
        .other          _Z24unary_elementwise_kernelI9LogGradOpEvPKfPfiT_,@"STO_CUDA_ENTRY STV_DEFAULT"
_Z24unary_elementwise_kernelI9LogGradOpEvPKfPfiT_:
.text._Z24unary_elementwise_kernelI9LogGradOpEvPKfPfiT_:
        /* <DEDUP_REMOVED lines=10> */
[----:B0-----:R-:W-:-:S05]  /*00a0*/  IMAD.WIDE R4, R3, 0x4, R4 ;  /* 0x0000000403047825 */ /* 0x001fca00078e0204 */
[----:B-1----:R-:W2:Y:S01]  /*00b0*/  LDG.E R0, desc[UR4][R4.64] ;  /* 0x0000000404007981 */ /* 0x002ea2000c1e1900 */
[----:B------:R-:W-:Y:S01]  /*00c0*/  BSSY.RECONVERGENT B0, `(.L_x_5) ;  /* 0x000000c000007945 */ /* 0x000fe20003800200 */
[----:B--2---:R-:W-:-:S05]  /*00d0*/  VIADD R2, R0, 0x1800000 ;  /* 0x0180000000027836 */ /* 0x004fca0000000000 */
[----:B------:R-:W-:-:S04]  /*00e0*/  LOP3.LUT R2, R2, 0x7f800000, RZ, 0xc0, !PT ;  /* 0x7f80000002027812 */ /* 0x000fc800078ec0ff */
[----:B------:R-:W-:-:S13]  /*00f0*/  ISETP.GT.U32.AND P0, PT, R2, 0x1ffffff, PT ;  /* 0x01ffffff0200780c */ /* 0x000fda0003f04070 */
[----:B------:R-:W-:Y:S05]  /*0100*/  @P0 BRA `(.L_x_6) ;  /* 0x00000000000c0947 */ /* 0x000fea0003800000 */
[----:B------:R-:W-:-:S07]  /*0110*/  MOV R4, 0x130 ;  /* 0x0000013000047802 */ /* 0x000fce0000000f00 */
[----:B------:R-:W-:Y:S05]  /*0120*/  CALL.REL.NOINC `($__internal_0_$__cuda_sm20_rcp_rn_f32_slowpath) ;  /* 0x0000000000287944 */ /* 0x000fea0003c00000 */
[----:B------:R-:W-:Y:S05]  /*0130*/  BRA `(.L_x_7) ;  /* 0x0000000000107947 */ /* 0x000fea0003800000 */
.L_x_6:
[----:B------:R-:W0:Y:S02]  /*0140*/  MUFU.RCP R7, R0 ;  /* 0x0000000000077308 */ /* 0x000e240000001000 */
[----:B0-----:R-:W-:-:S04]  /*0150*/  FFMA R2, R0, R7, -1 ;  /* 0xbf80000000027423 */ /* 0x001fc80000000007 */
[----:B------:R-:W-:-:S04]  /*0160*/  FADD.FTZ R2, -R2, -RZ ;  /* 0x800000ff02027221 */ /* 0x000fc80000010100 */
[----:B------:R-:W-:-:S07]  /*0170*/  FFMA R7, R7, R2, R7 ;  /* 0x0000000207077223 */ /* 0x000fce0000000007 */
.L_x_7:
[----:B------:R-:W-:Y:S05]  /*0180*/  BSYNC.RECONVERGENT B0 ;  /* 0x0000000000007941 */ /* 0x000fea0003800200 */
.L_x_5:
[----:B------:R-:W0:Y:S02]  /*0190*/  LDC.64 R4, c[0x0][0x388] ;  /* 0x0000e200ff047b82 */ /* 0x000e240000000a00 */
[----:B0-----:R-:W-:-:S05]  /*01a0*/  IMAD.WIDE R2, R3, 0x4, R4 ;  /* 0x0000000403027825 */ /* 0x001fca00078e0204 */
[----:B------:R-:W-:Y:S01]  /*01b0*/  STG.E desc[UR4][R2.64], R7 ;  /* 0x0000000702007986 */ /* 0x000fe2000c101904 */
[----:B------:R-:W-:Y:S05]  /*01c0*/  EXIT ;  /* 0x000000000000794d */ /* 0x000fea0003800000 */
        .weak           $__internal_0_$__cuda_sm20_rcp_rn_f32_slowpath
        .type           $__internal_0_$__cuda_sm20_rcp_rn_f32_slowpath,@function
        .size           $__internal_0_$__cuda_sm20_rcp_rn_f32_slowpath,(.L_x_26 - $__internal_0_$__cuda_sm20_rcp_rn_f32_slowpath)
$__internal_0_$__cuda_sm20_rcp_rn_f32_slowpath:
[----:B------:R-:W-:Y:S01]  /*01d0*/  IMAD.SHL.U32 R2, R0, 0x2, RZ ;  /* 0x0000000200027824 */ /* 0x000fe200078e00ff */
[----:B------:R-:W-:Y:S04]  /*01e0*/  BSSY.RECONVERGENT B1, `(.L_x_8) ;  /* 0x0000030000017945 */ /* 0x000fe80003800200 */
[----:B------:R-:W-:-:S04]  /*01f0*/  SHF.R.U32.HI R2, RZ, 0x18, R2 ;  /* 0x00000018ff027819 */ /* 0x000fc80000011602 */
[----:B------:R-:W-:-:S13]  /*0200*/  ISETP.NE.U32.AND P0, PT, R2, RZ, PT ;  /* 0x000000ff0200720c */ /* 0x000fda0003f05070 */
[----:B------:R-:W-:Y:S05]  /*0210*/  @P0 BRA `(.L_x_9) ;  /* 0x0000000000280947 */ /* 0x000fea0003800000 */
[----:B------:R-:W-:-:S05]  /*0220*/  IMAD.SHL.U32 R2, R0, 0x2, RZ ;  /* 0x0000000200027824 */ /* 0x000fca00078e00ff */
[----:B------:R-:W-:-:S13]  /*0230*/  ISETP.NE.AND P0, PT, R2, RZ, PT ;  /* 0x000000ff0200720c */ /* 0x000fda0003f05270 */
[----:B------:R-:W-:Y:S01]  /*0240*/  @P0 FFMA R6, R0, 1.84467440737095516160e+19, RZ ;  /* 0x5f80000000060823 */ /* 0x000fe200000000ff */
[----:B------:R-:W-:Y:S08]  /*0250*/  @!P0 MUFU.RCP R5, R0 ;  /* 0x0000000000058308 */ /* 0x000ff00000001000 */
[----:B------:R-:W0:Y:S02]  /*0260*/  @P0 MUFU.RCP R7, R6 ;  /* 0x0000000600070308 */ /* 0x000e240000001000 */
[----:B0-----:R-:W-:-:S04]  /*0270*/  @P0 FFMA R2, R6, R7, -1 ;  /* 0xbf80000006020423 */ /* 0x001fc80000000007 */
[----:B------:R-:W-:-:S04]  /*0280*/  @P0 FADD.FTZ R2, -R2, -RZ ;  /* 0x800000ff02020221 */ /* 0x000fc80000010100 */
[----:B------:R-:W-:-:S04]  /*0290*/  @P0 FFMA R2, R7, R2, R7 ;  /* 0x0000000207020223 */ /* 0x000fc80000000007 */
[----:B------:R-:W-:Y:S01]  /*02a0*/  @P0 FFMA R5, R2, 1.84467440737095516160e+19, RZ ;  /* 0x5f80000002050823 */ /* 0x000fe200000000ff */
[----:B------:R-:W-:Y:S06]  /*02b0*/  BRA `(.L_x_10) ;  /* 0x0000000000887947 */ /* 0x000fec0003800000 */
.L_x_9:
[----:B------:R-:W-:-:S05]  /*02c0*/  VIADD R5, R2, 0xffffff03 ;  /* 0xffffff0302057836 */ /* 0x000fca0000000000 */
[----:B------:R-:W-:-:S13]  /*02d0*/  ISETP.GT.U32.AND P0, PT, R5, 0x1, PT ;  /* 0x000000010500780c */ /* 0x000fda0003f04070 */
[----:B------:R-:W-:Y:S05]  /*02e0*/  @P0 BRA `(.L_x_11) ;  /* 0x0000000000780947 */ /* 0x000fea0003800000 */
[----:B------:R-:W-:Y:S01]  /*02f0*/  LOP3.LUT R6, R0, 0x7fffff, RZ, 0xc0, !PT ;  /* 0x007fffff00067812 */ /* 0x000fe200078ec0ff */
[----:B------:R-:W-:-:S03]  /*0300*/  IMAD.MOV.U32 R10, RZ, RZ, 0x3 ;  /* 0x00000003ff0a7424 */ /* 0x000fc600078e00ff */
[----:B------:R-:W-:Y:S02]  /*0310*/  LOP3.LUT R6, R6, 0x3f800000, RZ, 0xfc, !PT ;  /* 0x3f80000006067812 */ /* 0x000fe400078efcff */
[----:B------:R-:W-:Y:S02]  /*0320*/  SHF.L.U32 R11, R10, R5, RZ ;  /* 0x000000050a0b7219 */ /* 0x000fe400000006ff */
[----:B------:R-:W0:Y:S02]  /*0330*/  MUFU.RCP R7, R6 ;  /* 0x0000000600077308 */ /* 0x000e240000001000 */
[----:B0-----:R-:W-:-:S04]  /*0340*/  FFMA R8, R6, R7, -1 ;  /* 0xbf80000006087423 */ /* 0x001fc80000000007 */
[----:B------:R-:W-:-:S04]  /*0350*/  FADD.FTZ R8, -R8, -RZ ;  /* 0x800000ff08087221 */ /* 0x000fc80000010100 */
[CCC-:B------:R-:W-:Y:S01]  /*0360*/  FFMA.RM R9, R7.reuse, R8.reuse, R7.reuse ;  /* 0x0000000807097223 */ /* 0x1c0fe20000004007 */
[----:B------:R-:W-:-:S04]  /*0370*/  FFMA.RP R8, R7, R8, R7 ;  /* 0x0000000807087223 */ /* 0x000fc80000008007 */
[C---:B------:R-:W-:Y:S02]  /*0380*/  LOP3.LUT R7, R9.reuse, 0x7fffff, RZ, 0xc0, !PT ;  /* 0x007fffff09077812 */ /* 0x040fe400078ec0ff */
[----:B------:R-:W-:Y:S02]  /*0390*/  FSETP.NEU.FTZ.AND P0, PT, R9, R8, PT ;  /* 0x000000080900720b */ /* 0x000fe40003f1d000 */
[----:B------:R-:W-:Y:S02]  /*03a0*/  LOP3.LUT R8, R7, 0x800000, RZ, 0xfc, !PT ;  /* 0x0080000007087812 */ /* 0x000fe400078efcff */
[----:B------:R-:W-:Y:S02]  /*03b0*/  SEL R7, RZ, 0xffffffff, !P0 ;  /* 0xffffffffff077807 */ /* 0x000fe40004000000 */
[----:B------:R-:W-:-:S03]  /*03c0*/  LOP3.LUT R6, R11, R8, RZ, 0xc0, !PT ;  /* 0x000000080b067212 */ /* 0x000fc600078ec0ff */
[----:B------:R-:W-:Y:S01]  /*03d0*/  IMAD.MOV R7, RZ, RZ, -R7 ;  /* 0x000000ffff077224 */ /* 0x000fe200078e0a07 */
[----:B------:R-:W-:-:S04]  /*03e0*/  SHF.R.U32.HI R6, RZ, R5, R6 ;  /* 0x00000005ff067219 */ /* 0x000fc80000011606 */
[----:B------:R-:W-:Y:S02]  /*03f0*/  LOP3.LUT P1, RZ, R7, R5, R8, 0xf8, !PT ;  /* 0x0000000507ff7212 */ /* 0x000fe4000782f808 */
[C---:B------:R-:W-:Y:S02]  /*0400*/  LOP3.LUT P0, RZ, R6.reuse, 0x1, RZ, 0xc0, !PT ;  /* 0x0000000106ff7812 */ /* 0x040fe4000780c0ff */
[----:B------:R-:W-:-:S04]  /*0410*/  LOP3.LUT P2, RZ, R6, 0x2, RZ, 0xc0, !PT ;  /* 0x0000000206ff7812 */ /* 0x000fc8000784c0ff */
[----:B------:R-:W-:Y:S02]  /*0420*/  PLOP3.LUT P0, PT, P0, P1, P2, 0xe0, 0x0 ;  /* 0x000000000000781c */ /* 0x000fe40000703c20 */
[----:B------:R-:W-:Y:S02]  /*0430*/  LOP3.LUT P1, RZ, R0, 0x7fffff, RZ, 0xc0, !PT ;  /* 0x007fffff00ff7812 */ /* 0x000fe4000782c0ff */
[----:B------:R-:W-:-:S04]  /*0440*/  SEL R5, RZ, 0x1, !P0 ;  /* 0x00000001ff057807 */ /* 0x000fc80004000000 */
[----:B------:R-:W-:-:S04]  /*0450*/  IADD3 R5, PT, PT, -R5, RZ, RZ ;  /* 0x000000ff05057210 */ /* 0x000fc80007ffe1ff */
[----:B------:R-:W-:Y:S01]  /*0460*/  ISETP.GE.AND P0, PT, R5, RZ, PT ;  /* 0x000000ff0500720c */ /* 0x000fe20003f06270 */
[----:B------:R-:W-:-:S05]  /*0470*/  VIADD R5, R2, 0xffffff04 ;  /* 0xffffff0402057836 */ /* 0x000fca0000000000 */
[----:B------:R-:W-:-:S07]  /*0480*/  SHF.R.U32.HI R5, RZ, R5, R8 ;  /* 0x00000005ff057219 */ /* 0x000fce0000011608 */
[----:B------:R-:W-:-:S04]  /*0490*/  @!P0 VIADD R5, R5, 0x1 ;  /* 0x0000000105058836 */ /* 0x000fc80000000000 */
[----:B------:R-:W-:-:S05]  /*04a0*/  @!P1 IMAD.SHL.U32 R5, R5, 0x2, RZ ;  /* 0x0000000205059824 */ /* 0x000fca00078e00ff */
[----:B------:R-:W-:Y:S01]  /*04b0*/  LOP3.LUT R5, R5, 0x80000000, R0, 0xf8, !PT ;  /* 0x8000000005057812 */ /* 0x000fe200078ef800 */
[----:B------:R-:W-:Y:S06]  /*04c0*/  BRA `(.L_x_10) ;  /* 0x0000000000047947 */ /* 0x000fec0003800000 */
.L_x_11:
[----:B------:R0:W1:Y:S02]  /*04d0*/  MUFU.RCP R5, R0 ;  /* 0x0000000000057308 */ /* 0x0000640000001000 */
.L_x_10:
[----:B------:R-:W-:Y:S05]  /*04e0*/  BSYNC.RECONVERGENT B1 ;  /* 0x0000000000017941 */ /* 0x000fea0003800200 */
.L_x_8:
[----:B-1----:R-:W-:Y:S01]  /*04f0*/  MOV R7, R5 ;  /* 0x0000000500077202 */ /* 0x002fe20000000f00 */
[----:B------:R-:W-:-:S04]  /*0500*/  IMAD.MOV.U32 R5, RZ, RZ, 0x0 ;  /* 0x00000000ff057424 */ /* 0x000fc800078e00ff */
[----:B0-----:R-:W-:Y:S05]  /*0510*/  RET.REL.NODEC R4 `(_Z24unary_elementwise_kernelI9LogGradOpEvPKfPfiT_) ;  /* 0xfffffff804b87950 */ /* 0x001fea0003c3ffff */
.L_x_12:
        /* <DEDUP_REMOVED lines=14> */
.L_x_26:


//--------------------- .text._Z24unary_elementwise_kernelI5LogOpEvPKfPfiT_ --------------------------
	.section	.text._Z24unary_elementwise_kernelI5LogOpEvPKfPfiT_,"ax",@progbits
	.align	128
        .global         _Z24unary_elementwise_kernelI5LogOpEvPKfPfiT_
        .type           _Z24unary_elementwise_kernelI5LogOpEvPKfPfiT_,@function
        .size           _Z24unary_elementwise_kernelI5LogOpEvPKfPfiT_,(.L_x_31 - _Z24unary_elementwise_kernelI5LogOpEvPKfPfiT_)
        .other          _Z24unary_elementwise_kernelI5LogOpEvPKfPfiT_,@"STO_CUDA_ENTRY STV_DEFAULT"
_Z24unary_elementwise_kernelI5LogOpEvPKfPfiT_:
.text._Z24unary_elementwise_kernelI5LogOpEvPKfPfiT_:
        /* <DEDUP_REMOVED lines=11> */
[----:B-1----:R0:W2:Y:S01]  /*00b0*/  LDG.E R0, desc[UR4][R2.64] ;  /* 0x0000000402007981 */ /* 0x0020a2000c1e1900 */
[----:B------:R-:W-:Y:S01]  /*00c0*/  HFMA2 R9, -RZ, RZ, 1.5048828125, 33.21875 ;  /* 0x3e055027ff097431 */ /* 0x000fe200000001ff */
[----:B0-----:R-:W0:Y:S02]  /*00d0*/  LDC.64 R2, c[0x0][0x388] ;  /* 0x0000e200ff027b82 */ /* 0x001e240000000a00 */
[----:B0-----:R-:W-:Y:S01]  /*00e0*/  IMAD.WIDE R2, R5, 0x4, R2 ;  /* 0x0000000405027825 */ /* 0x001fe200078e0202 */
[----:B--2---:R-:W-:-:S13]  /*00f0*/  FSETP.GEU.AND P0, PT, R0, 1.175494350822287508e-38, PT ;  /* 0x008000000000780b */ /* 0x004fda0003f0e000 */
[----:B------:R-:W-:-:S05]  /*0100*/  @!P0 FMUL R0, R0, 8388608 ;  /* 0x4b00000000008820 */ /* 0x000fca0000400000 */
[----:B------:R-:W-:-:S04]  /*0110*/  IADD3 R4, PT, PT, R0, -0x3f2aaaab, RZ ;  /* 0xc0d5555500047810 */ /* 0x000fc80007ffe0ff */
[----:B------:R-:W-:-:S04]  /*0120*/  LOP3.LUT R7, R4, 0xff800000, RZ, 0xc0, !PT ;  /* 0xff80000004077812 */ /* 0x000fc800078ec0ff */
[-C--:B------:R-:W-:Y:S02]  /*0130*/  IADD3 R4, PT, PT, R0, -R7.reuse, RZ ;  /* 0x8000000700047210 */ /* 0x080fe40007ffe0ff */
[----:B------:R-:W-:-:S03]  /*0140*/  I2FP.F32.S32 R7, R7 ;  /* 0x0000000700077245 */ /* 0x000fc60000201400 */
[----:B------:R-:W-:Y:S01]  /*0150*/  FADD R6, R4, -1 ;  /* 0xbf80000004067421 */ /* 0x000fe20000000000 */
[----:B------:R-:W-:Y:S02]  /*0160*/  FSEL R4, RZ, -23, P0 ;  /* 0xc1b80000ff047808 */ /* 0x000fe40000000000 */
[----:B------:R-:W-:Y:S01]  /*0170*/  ISETP.GT.U32.AND P0, PT, R0, 0x7f7fffff, PT ;  /* 0x7f7fffff0000780c */ /* 0x000fe20003f04070 */
[C---:B------:R-:W-:Y:S02]  /*0180*/  FFMA R9, R6.reuse, -R9, 0.14084610342979431152 ;  /* 0x3e1039f606097423 */ /* 0x040fe40000000809 */
[----:B------:R-:W-:Y:S01]  /*0190*/  FFMA R4, R7, 1.1920928955078125e-07, R4 ;  /* 0x3400000007047823 */ /* 0x000fe20000000004 */
[----:B------:R-:W-:Y:S01]  /*01a0*/  MOV R7, 0x7f800000 ;  /* 0x7f80000000077802 */ /* 0x000fe20000000f00 */
[----:B------:R-:W-:-:S04]  /*01b0*/  FFMA R9, R6, R9, -0.12148627638816833496 ;  /* 0xbdf8cdcc06097423 */ /* 0x000fc80000000009 */
[----:B------:R-:W-:-:S04]  /*01c0*/  FFMA R9, R6, R9, 0.13980610668659210205 ;  /* 0x3e0f295506097423 */ /* 0x000fc80000000009 */
[----:B------:R-:W-:-:S04]  /*01d0*/  FFMA R9, R6, R9, -0.16684235632419586182 ;  /* 0xbe2ad8b906097423 */ /* 0x000fc80000000009 */
[----:B------:R-:W-:-:S04]  /*01e0*/  FFMA R9, R6, R9, 0.20012299716472625732 ;  /* 0x3e4ced0b06097423 */ /* 0x000fc80000000009 */
[----:B------:R-:W-:-:S04]  /*01f0*/  FFMA R9, R6, R9, -0.24999669194221496582 ;  /* 0xbe7fff2206097423 */ /* 0x000fc80000000009 */
[----:B------:R-:W-:-:S04]  /*0200*/  FFMA R9, R6, R9, 0.33333182334899902344 ;  /* 0x3eaaaa7806097423 */ /* 0x000fc80000000009 */
[----:B------:R-:W-:-:S04]  /*0210*/  FFMA R9, R6, R9, -0.5 ;  /* 0xbf00000006097423 */ /* 0x000fc80000000009 */
[----:B------:R-:W-:-:S04]  /*0220*/  FMUL R9, R6, R9 ;  /* 0x0000000906097220 */ /* 0x000fc80000400000 */
[----:B------:R-:W-:-:S04]  /*0230*/  FFMA R9, R6, R9, R6 ;  /* 0x0000000906097223 */ /* 0x000fc80000000006 */
[----:B------:R-:W-:Y:S01]  /*0240*/  FFMA R4, R4, 0.69314718246459960938, R9 ;  /* 0x3f31721804047823 */ /* 0x000fe20000000009 */
[C---:B------:R-:W-:Y:S01]  /*0250*/  @P0 FFMA R4, R0.reuse, R7, +INF ;  /* 0x7f80000000040423 */ /* 0x040fe20000000007 */
[----:B------:R-:W-:-:S04]  /*0260*/  FSETP.NEU.AND P0, PT, R0, RZ, PT ;  /* 0x000000ff0000720b */ /* 0x000fc80003f0d000 */
[----:B------:R-:W-:-:S05]  /*0270*/  FSEL R5, R4, -INF , P0 ;  /* 0xff80000004057808 */ /* 0x000fca0000000000 */
[----:B------:R-:W-:Y:S01]  /*0280*/  STG.E desc[UR4][R2.64], R5 ;  /* 0x0000000502007986 */ /* 0x000fe2000c101904 */
[----:B------:R-:W-:Y:S05]  /*0290*/  EXIT ;  /* 0x000000000000794d */ /* 0x000fea0003800000 */
.L_x_13:
        /* <DEDUP_REMOVED lines=14> */
.L_x_31:


//--------------------- .text._Z24unary_elementwise_kernelI10ReluGradOpEvPKfPfiT_ --------------------------
	.section	.text._Z24unary_elementwise_kernelI10ReluGradOpEvPKfPfiT_,"ax",@progbits
	.align	128
        .global         _Z24unary_elementwise_kernelI10ReluGradOpEvPKfPfiT_
        .type           _Z24unary_elementwise_kernelI10ReluGradOpEvPKfPfiT_,@function
        .size           _Z24unary_elementwise_kernelI10ReluGradOpEvPKfPfiT_,(.L_x_32 - _Z24unary_elementwise_kernelI10ReluGradOpEvPKfPfiT_)
        .other          _Z24unary_elementwise_kernelI10ReluGradOpEvPKfPfiT_,@"STO_CUDA_ENTRY STV_DEFAULT"
_Z24unary_elementwise_kernelI10ReluGradOpEvPKfPfiT_:
.text._Z24unary_elementwise_kernelI10ReluGradOpEvPKfPfiT_:
        /* <DEDUP_REMOVED lines=11> */
[----:B0-----:R-:W-:-:S06]  /*00b0*/  IMAD.WIDE R2, R7, 0x4, R2 ;  /* 0x0000000407027825 */ /* 0x001fcc00078e0202 */
[----:B-1----:R-:W3:Y:S01]  /*00c0*/  LDG.E R2, desc[UR4][R2.64] ;  /* 0x0000000402027981 */ /* 0x002ee2000c1e1900 */
[----:B--2---:R-:W-:Y:S01]  /*00d0*/  IMAD.WIDE R4, R7, 0x4, R4 ;  /* 0x0000000407047825 */ /* 0x004fe200078e0204 */
[----:B---3--:R-:W-:-:S05]  /*00e0*/  FSET.BF.GT.AND R7, R2, RZ, PT ;  /* 0x000000ff0207720a */ /* 0x008fca0003804000 */
[----:B------:R-:W-:Y:S01]  /*00f0*/  STG.E desc[UR4][R4.64], R7 ;  /* 0x0000000704007986 */ /* 0x000fe2000c101904 */
[----:B------:R-:W-:Y:S05]  /*0100*/  EXIT ;  /* 0x000000000000794d */ /* 0x000fea0003800000 */
.L_x_14:
        /* <DEDUP_REMOVED lines=15> */
.L_x_32:


//--------------------- .text._Z24unary_elementwise_kernelI6ReluOpEvPKfPfiT_ --------------------------
	.section	.text._Z24unary_elementwise_kernelI6ReluOpEvPKfPfiT_,"ax",@progbits
	.align	128
        .global         _Z24unary_elementwise_kernelI6ReluOpEvPKfPfiT_
        .type           _Z24unary_elementwise_kernelI6ReluOpEvPKfPfiT_,@function
        .size           _Z24unary_elementwise_kernelI6ReluOpEvPKfPfiT_,(.L_x_33 - _Z24unary_elementwise_kernelI6ReluOpEvPKfPfiT_)
        .other          _Z24unary_elementwise_kernelI6ReluOpEvPKfPfiT_,@"STO_CUDA_ENTRY STV_DEFAULT"
_Z24unary_elementwise_kernelI6ReluOpEvPKfPfiT_:
.text._Z24unary_elementwise_kernelI6ReluOpEvPKfPfiT_:
        /* <DEDUP_REMOVED lines=14> */
[----:B---3--:R-:W-:-:S05]  /*00e0*/  FMNMX R7, RZ, R2, !PT ;  /* 0x00000002ff077209 */ /* 0x008fca0007800000 */
[----:B------:R-:W-:Y:S01]  /*00f0*/  STG.E desc[UR4][R4.64], R7 ;  /* 0x0000000704007986 */ /* 0x000fe2000c101904 */
[----:B------:R-:W-:Y:S05]  /*0100*/  EXIT ;  /* 0x000000000000794d */ /* 0x000fea0003800000 */
.L_x_15:
        /* <DEDUP_REMOVED lines=15> */
.L_x_33:


//--------------------- .text._Z28elementwise_broadcast_kernelI5MulOpEvPKfS2_PfiiiT_ --------------------------
	.section	.text._Z28elementwise_broadcast_kernelI5MulOpEvPKfS2_PfiiiT_,"ax",@progbits
	.align	128
        .global         _Z28elementwise_broadcast_kernelI5MulOpEvPKfS2_PfiiiT_
        .type           _Z28elementwise_broadcast_kernelI5MulOpEvPKfS2_PfiiiT_,@function
        .size           _Z28elementwise_broadcast_kernelI5MulOpEvPKfS2_PfiiiT_,(.L_x_34 - _Z28elementwise_broadcast_kernelI5MulOpEvPKfS2_PfiiiT_)
        .other          _Z28elementwise_broadcast_kernelI5MulOpEvPKfS2_PfiiiT_,@"STO_CUDA_ENTRY STV_DEFAULT"
_Z28elementwise_broadcast_kernelI5MulOpEvPKfS2_PfiiiT_:
.text._Z28elementwise_broadcast_kernelI5MulOpEvPKfS2_PfiiiT_:
        /* <DEDUP_REMOVED lines=8> */
[----:B------:R-:W0:Y:S01]  /*0080*/  LDCU UR6, c[0x0][0x3a0] ;  /* 0x00007400ff0677ac */ /* 0x000e220008000800 */
[----:B------:R-:W1:Y:S01]  /*0090*/  LDCU.64 UR4, c[0x0][0x358] ;  /* 0x00006b00ff0477ac */ /* 0x000e620008000a00 */
[----:B0-----:R-:W-:-:S09]  /*00a0*/  UISETP.NE.AND UP0, UPT, UR6, -0x1, UPT ;  /* 0xffffffff0600788c */ /* 0x001fd2000bf05270 */
[----:B-1----:R-:W-:Y:S05]  /*00b0*/  BRA.U !UP0, `(.L_x_16) ;  /* 0x0000000108f07547 */ /* 0x002fea000b800000 */
[----:B------:R-:W-:-:S09]  /*00c0*/  UISETP.NE.AND UP0, UPT, UR6, 0x1, UPT ;  /* 0x000000010600788c */ /* 0x000fd2000bf05270 */
[----:B------:R-:W-:Y:S05]  /*00d0*/  BRA.U !UP0, `(.L_x_17) ;  /* 0x0000000108747547 */ /* 0x000fea000b800000 */
[----:B------:R-:W-:Y:S01]  /*00e0*/  UISETP.NE.AND UP0, UPT, UR6, URZ, UPT ;  /* 0x000000ff0600728c */ /* 0x000fe2000bf05270 */
[----:B------:R-:W-:-:S08]  /*00f0*/  IMAD.MOV.U32 R6, RZ, RZ, RZ ;  /* 0x000000ffff067224 */ /* 0x000fd000078e00ff */
[----:B------:R-:W-:Y:S05]  /*0100*/  BRA.U UP0, `(.L_x_18) ;  /* 0x0000000100e47547 */ /* 0x000fea000b800000 */
[----:B------:R-:W0:Y:S01]  /*0110*/  LDC R8, c[0x0][0x39c] ;  /* 0x0000e700ff087b82 */ /* 0x000e220000000800 */
[----:B------:R-:W-:Y:S02]  /*0120*/  ISETP.GE.AND P2, PT, R0, RZ, PT ;  /* 0x000000ff0000720c */ /* 0x000fe40003f46270 */
[----:B0-----:R-:W-:-:S04]  /*0130*/  IABS R5, R8 ;  /* 0x0000000800057213 */ /* 0x001fc80000000000 */
[----:B------:R-:W0:Y:S08]  /*0140*/  I2F.RP R4, R5 ;  /* 0x0000000500047306 */ /* 0x000e300000209400 */
[----:B0-----:R-:W0:Y:S02]  /*0150*/  MUFU.RCP R4, R4 ;  /* 0x0000000400047308 */ /* 0x001e240000001000 */
[----:B0-----:R-:W-:-:S06]  /*0160*/  IADD3 R2, PT, PT, R4, 0xffffffe, RZ ;  /* 0x0ffffffe04027810 */ /* 0x001fcc0007ffe0ff */
[----:B------:R0:W1:Y:S02]  /*0170*/  F2I.FTZ.U32.TRUNC.NTZ R3, R2 ;  /* 0x0000000200037305 */ /* 0x000064000021f000 */
[----:B0-----:R-:W-:Y:S02]  /*0180*/  HFMA2 R2, -RZ, RZ, 0, 0 ;  /* 0x00000000ff027431 */ /* 0x001fe400000001ff */
[----:B-1----:R-:W-:-:S04]  /*0190*/  IMAD.MOV R6, RZ, RZ, -R3 ;  /* 0x000000ffff067224 */ /* 0x002fc800078e0a03 */
[----:B------:R-:W-:Y:S01]  /*01a0*/  IMAD R7, R6, R5, RZ ;  /* 0x0000000506077224 */ /* 0x000fe200078e02ff */
[----:B------:R-:W-:-:S03]  /*01b0*/  IABS R6, R0 ;  /* 0x0000000000067213 */ /* 0x000fc60000000000 */
[----:B------:R-:W-:-:S06]  /*01c0*/  IMAD.HI.U32 R3, R3, R7, R2 ;  /* 0x0000000703037227 */ /* 0x000fcc00078e0002 */
[----:B------:R-:W-:-:S04]  /*01d0*/  IMAD.HI.U32 R3, R3, R6, RZ ;  /* 0x0000000603037227 */ /* 0x000fc800078e00ff */
[----:B------:R-:W-:-:S04]  /*01e0*/  IMAD.MOV R3, RZ, RZ, -R3 ;  /* 0x000000ffff037224 */ /* 0x000fc800078e0a03 */
[C---:B------:R-:W-:Y:S02]  /*01f0*/  IMAD R4, R5.reuse, R3, R6 ;  /* 0x0000000305047224 */ /* 0x040fe400078e0206 */
[----:B------:R-:W0:Y:S03]  /*0200*/  LDC.64 R2, c[0x0][0x388] ;  /* 0x0000e200ff027b82 */ /* 0x000e260000000a00 */
[----:B------:R-:W-:-:S13]  /*0210*/  ISETP.GT.U32.AND P0, PT, R5, R4, PT ;  /* 0x000000040500720c */ /* 0x000fda0003f04070 */
[----:B------:R-:W-:Y:S02]  /*0220*/  @!P0 IADD3 R4, PT, PT, R4, -R5, RZ ;  /* 0x8000000504048210 */ /* 0x000fe40007ffe0ff */
[----:B------:R-:W-:Y:S02]  /*0230*/  ISETP.NE.AND P0, PT, R8, RZ, PT ;  /* 0x000000ff0800720c */ /* 0x000fe40003f05270 */
[----:B------:R-:W-:-:S13]  /*0240*/  ISETP.GT.U32.AND P1, PT, R5, R4, PT ;  /* 0x000000040500720c */ /* 0x000fda0003f24070 */
[----:B------:R-:W-:-:S05]  /*0250*/  @!P1 IMAD.IADD R4, R4, 0x1, -R5 ;  /* 0x0000000104049824 */ /* 0x000fca00078e0a05 */
[----:B------:R-:W-:Y:S02]  /*0260*/  @!P2 IADD3 R4, PT, PT, -R4, RZ, RZ ;  /* 0x000000ff0404a210 */ /* 0x000fe40007ffe1ff */
[----:B------:R-:W-:-:S05]  /*0270*/  @!P0 LOP3.LUT R4, RZ, R8, RZ, 0x33, !PT ;  /* 0x00000008ff048212 */ /* 0x000fca00078e33ff */
[----:B0-----:R-:W-:-:S05]  /*0280*/  IMAD.WIDE R2, R4, 0x4, R2 ;  /* 0x0000000404027825 */ /* 0x001fca00078e0202 */
[----:B------:R0:W5:Y:S01]  /*0290*/  LDG.E R6, desc[UR4][R2.64] ;  /* 0x0000000402067981 */ /* 0x000162000c1e1900 */
[----:B------:R-:W-:Y:S05]  /*02a0*/  BRA `(.L_x_18) ;  /* 0x00000000007c7947 */ /* 0x000fea0003800000 */
.L_x_17:
[----:B------:R-:W0:Y:S01]  /*02b0*/  LDC R7, c[0x0][0x39c] ;  /* 0x0000e700ff077b82 */ /* 0x000e220000000800 */
[----:B------:R-:W-:Y:S02]  /*02c0*/  IABS R6, R0 ;  /* 0x0000000000067213 */ /* 0x000fe40000000000 */
[----:B0-----:R-:W-:-:S04]  /*02d0*/  IABS R4, R7 ;  /* 0x0000000700047213 */ /* 0x001fc80000000000 */
[----:B------:R-:W0:Y:S08]  /*02e0*/  I2F.RP R5, R4 ;  /* 0x0000000400057306 */ /* 0x000e300000209400 */
[----:B0-----:R-:W0:Y:S02]  /*02f0*/  MUFU.RCP R5, R5 ;  /* 0x0000000500057308 */ /* 0x001e240000001000 */
[----:B0-----:R-:W-:-:S06]  /*0300*/  VIADD R2, R5, 0xffffffe ;  /* 0x0ffffffe05027836 */ /* 0x001fcc0000000000 */
[----:B------:R0:W1:Y:S02]  /*0310*/  F2I.FTZ.U32.TRUNC.NTZ R3, R2 ;  /* 0x0000000200037305 */ /* 0x000064000021f000 */
[----:B0-----:R-:W-:Y:S01]  /*0320*/  IMAD.MOV.U32 R2, RZ, RZ, RZ ;  /* 0x000000ffff027224 */ /* 0x001fe200078e00ff */
[----:B-1----:R-:W-:-:S05]  /*0330*/  IADD3 R9, PT, PT, RZ, -R3, RZ ;  /* 0x80000003ff097210 */ /* 0x002fca0007ffe0ff */
[----:B------:R-:W-:-:S04]  /*0340*/  IMAD R9, R9, R4, RZ ;  /* 0x0000000409097224 */ /* 0x000fc800078e02ff */
[----:B------:R-:W-:Y:S01]  /*0350*/  IMAD.HI.U32 R9, R3, R9, R2 ;  /* 0x0000000903097227 */ /* 0x000fe200078e0002 */
[----:B------:R-:W-:-:S05]  /*0360*/  MOV R3, R6 ;  /* 0x0000000600037202 */ /* 0x000fca0000000f00 */
[----:B------:R-:W-:-:S04]  /*0370*/  IMAD.HI.U32 R5, R9, R3, RZ ;  /* 0x0000000309057227 */ /* 0x000fc800078e00ff */
[----:B------:R-:W-:-:S04]  /*0380*/  IMAD.MOV R6, RZ, RZ, -R5 ;  /* 0x000000ffff067224 */ /* 0x000fc800078e0a05 */
[----:B------:R-:W-:-:S05]  /*0390*/  IMAD R3, R4, R6, R3 ;  /* 0x0000000604037224 */ /* 0x000fca00078e0203 */
[----:B------:R-:W-:-:S13]  /*03a0*/  ISETP.GT.U32.AND P2, PT, R4, R3, PT ;  /* 0x000000030400720c */ /* 0x000fda0003f44070 */
[-C--:B------:R-:W-:Y:S01]  /*03b0*/  @!P2 IADD3 R3, PT, PT, R3, -R4.reuse, RZ ;  /* 0x800000040303a210 */ /* 0x080fe20007ffe0ff */
[----:B------:R-:W-:Y:S01]  /*03c0*/  @!P2 VIADD R5, R5, 0x1 ;  /* 0x000000010505a836 */ /* 0x000fe20000000000 */
[----:B------:R-:W-:Y:S02]  /*03d0*/  ISETP.NE.AND P2, PT, R7, RZ, PT ;  /* 0x000000ff0700720c */ /* 0x000fe40003f45270 */
[----:B------:R-:W-:Y:S02]  /*03e0*/  ISETP.GE.U32.AND P1, PT, R3, R4, PT ;  /* 0x000000040300720c */ /* 0x000fe40003f26070 */
[----:B------:R-:W0:Y:S01]  /*03f0*/  LDC.64 R2, c[0x0][0x388] ;  /* 0x0000e200ff027b82 */ /* 0x000e220000000a00 */
[----:B------:R-:W-:-:S04]  /*0400*/  LOP3.LUT R4, R0, R7, RZ, 0x3c, !PT ;  /* 0x0000000700047212 */ /* 0x000fc800078e3cff */
[----:B------:R-:W-:-:S06]  /*0410*/  ISETP.GE.AND P0, PT, R4, RZ, PT ;  /* 0x000000ff0400720c */ /* 0x000fcc0003f06270 */
[----:B------:R-:W-:-:S07]  /*0420*/  @P1 IADD3 R5, PT, PT, R5, 0x1, RZ ;  /* 0x0000000105051810 */ /* 0x000fce0007ffe0ff */
[----:B------:R-:W-:Y:S01]  /*0430*/  @!P0 IMAD.MOV R5, RZ, RZ, -R5 ;  /* 0x000000ffff058224 */ /* 0x000fe200078e0a05 */
[----:B------:R-:W-:-:S05]  /*0440*/  @!P2 LOP3.LUT R5, RZ, R7, RZ, 0x33, !PT ;  /* 0x00000007ff05a212 */ /* 0x000fca00078e33ff */
[----:B0-----:R-:W-:-:S05]  /*0450*/  IMAD.WIDE R2, R5, 0x4, R2 ;  /* 0x0000000405027825 */ /* 0x001fca00078e0202 */
[----:B------:R1:W5:Y:S01]  /*0460*/  LDG.E R6, desc[UR4][R2.64] ;  /* 0x0000000402067981 */ /* 0x000362000c1e1900 */
[----:B------:R-:W-:Y:S05]  /*0470*/  BRA `(.L_x_18) ;  /* 0x0000000000087947 */ /* 0x000fea0003800000 */
.L_x_16:
[----:B------:R-:W0:Y:S02]  /*0480*/  LDC.64 R2, c[0x0][0x388] ;  /* 0x0000e200ff027b82 */ /* 0x000e240000000a00 */
[----:B0-----:R2:W5:Y:S02]  /*0490*/  LDG.E R6, desc[UR4][R2.64] ;  /* 0x0000000402067981 */ /* 0x001564000c1e1900 */
.L_x_18:
[----:B012---:R-:W0:Y:S08]  /*04a0*/  LDC.64 R2, c[0x0][0x380] ;  /* 0x0000e000ff027b82 */ /* 0x007e300000000a00 */
[----:B------:R-:W1:Y:S01]  /*04b0*/  LDC.64 R4, c[0x0][0x390] ;  /* 0x0000e400ff047b82 */ /* 0x000e620000000a00 */
[----:B0-----:R-:W-:-:S06]  /*04c0*/  IMAD.WIDE R2, R0, 0x4, R2 ;  /* 0x0000000400027825 */ /* 0x001fcc00078e0202 */
[----:B------:R-:W2:Y:S01]  /*04d0*/  LDG.E R3, desc[UR4][R2.64] ;  /* 0x0000000402037981 */ /* 0x000ea2000c1e1900 */
[----:B-1----:R-:W-:-:S04]  /*04e0*/  IMAD.WIDE R4, R0, 0x4, R4 ;  /* 0x0000000400047825 */ /* 0x002fc800078e0204 */
[----:B--2--5:R-:W-:-:S05]  /*04f0*/  FMUL R7, R3, R6 ;  /* 0x0000000603077220 */ /* 0x024fca0000400000 */
[----:B------:R-:W-:Y:S01]  /*0500*/  STG.E desc[UR4][R4.64], R7 ;  /* 0x0000000704007986 */ /* 0x000fe2000c101904 */
[----:B------:R-:W-:Y:S05]  /*0510*/  EXIT ;  /* 0x000000000000794d */ /* 0x000fea0003800000 */
.L_x_19:
        /* <DEDUP_REMOVED lines=14> */
.L_x_34:


//--------------------- .text._Z18elementwise_kernelI5MulOpEvPKfS2_PfiT_ --------------------------
	.section	.text._Z18elementwise_kernelI5MulOpEvPKfS2_PfiT_,"ax",@progbits
	.align	128
        .global         _Z18elementwise_kernelI5MulOpEvPKfS2_PfiT_
        .type           _Z18elementwise_kernelI5MulOpEvPKfS2_PfiT_,@function
        .size           _Z18elementwise_kernelI5MulOpEvPKfS2_PfiT_,(.L_x_35 - _Z18elementwise_kernelI5MulOpEvPKfS2_PfiT_)
        .other          _Z18elementwise_kernelI5MulOpEvPKfS2_PfiT_,@"STO_CUDA_ENTRY STV_DEFAULT"
_Z18elementwise_kernelI5MulOpEvPKfS2_PfiT_:
.text._Z18elementwise_kernelI5MulOpEvPKfS2_PfiT_:
        /* <DEDUP_REMOVED lines=10> */
[----:B------:R-:W2:Y:S08]  /*00a0*/  LDC.64 R4, c[0x0][0x388] ;  /* 0x0000e200ff047b82 */ /* 0x000eb00000000a00 */
[----:B------:R-:W3:Y:S01]  /*00b0*/  LDC.64 R6, c[0x0][0x390] ;  /* 0x0000e400ff067b82 */ /* 0x000ee20000000a00 */
[----:B0-----:R-:W-:-:S06]  /*00c0*/  IMAD.WIDE R2, R9, 0x4, R2 ;  /* 0x0000000409027825 */ /* 0x001fcc00078e0202 */
[----:B-1----:R-:W4:Y:S01]  /*00d0*/  LDG.E R2, desc[UR4][R2.64] ;  /* 0x0000000402027981 */ /* 0x002f22000c1e1900 */
[----:B--2---:R-:W-:-:S06]  /*00e0*/  IMAD.WIDE R4, R9, 0x4, R4 ;  /* 0x0000000409047825 */ /* 0x004fcc00078e0204 */
[----:B------:R-:W4:Y:S01]  /*00f0*/  LDG.E R5, desc[UR4][R4.64] ;  /* 0x0000000404057981 */ /* 0x000f22000c1e1900 */
[----:B---3--:R-:W-:-:S04]  /*0100*/  IMAD.WIDE R6, R9, 0x4, R6 ;  /* 0x0000000409067825 */ /* 0x008fc800078e0206 */
[----:B----4-:R-:W-:-:S05]  /*0110*/  FMUL R9, R2, R5 ;  /* 0x0000000502097220 */ /* 0x010fca0000400000 */
[----:B------:R-:W-:Y:S01]  /*0120*/  STG.E desc[UR4][R6.64], R9 ;  /* 0x0000000906007986 */ /* 0x000fe2000c101904 */
[----:B------:R-:W-:Y:S05]  /*0130*/  EXIT ;  /* 0x000000000000794d */ /* 0x000fea0003800000 */
.L_x_20:
        /* <DEDUP_REMOVED lines=12> */
.L_x_35:


//--------------------- .text._Z28elementwise_broadcast_kernelI5AddOpEvPKfS2_PfiiiT_ --------------------------
	.section	.text._Z28elementwise_broadcast_kernelI5AddOpEvPKfS2_PfiiiT_,"ax",@progbits
	.align	128
        .global         _Z28elementwise_broadcast_kernelI5AddOpEvPKfS2_PfiiiT_
        .type           _Z28elementwise_broadcast_kernelI5AddOpEvPKfS2_PfiiiT_,@function
        .size           _Z28elementwise_broadcast_kernelI5AddOpEvPKfS2_PfiiiT_,(.L_x_36 - _Z28elementwise_broadcast_kernelI5AddOpEvPKfS2_PfiiiT_)
        .other          _Z28elementwise_broadcast_kernelI5AddOpEvPKfS2_PfiiiT_,@"STO_CUDA_ENTRY STV_DEFAULT"
_Z28elementwise_broadcast_kernelI5AddOpEvPKfS2_PfiiiT_:
.text._Z28elementwise_broadcast_kernelI5AddOpEvPKfS2_PfiiiT_:
        /* <DEDUP_REMOVED lines=43> */
.L_x_22:
        /* <DEDUP_REMOVED lines=29> */
.L_x_21:
[----:B------:R-:W0:Y:S02]  /*0480*/  LDC.64 R2, c[0x0][0x388] ;  /* 0x0000e200ff027b82 */ /* 0x000e240000000a00 */
[----:B0-----:R2:W5:Y:S02]  /*0490*/  LDG.E R6, desc[UR4][R2.64] ;  /* 0x0000000402067981 */ /* 0x001564000c1e1900 */
.L_x_23:
[----:B012---:R-:W0:Y:S08]  /*04a0*/  LDC.64 R2, c[0x0][0x380] ;  /* 0x0000e000ff027b82 */ /* 0x007e300000000a00 */
[----:B------:R-:W1:Y:S01]  /*04b0*/  LDC.64 R4, c[0x0][0x390] ;  /* 0x0000e400ff047b82 */ /* 0x000e620000000a00 */
[----:B0-----:R-:W-:-:S06]  /*04c0*/  IMAD.WIDE R2, R0, 0x4, R2 ;  /* 0x0000000400027825 */ /* 0x001fcc00078e0202 */
[----:B------:R-:W2:Y:S01]  /*04d0*/  LDG.E R3, desc[UR4][R2.64] ;  /* 0x0000000402037981 */ /* 0x000ea2000c1e1900 */
[----:B-1----:R-:W-:-:S04]  /*04e0*/  IMAD.WIDE R4, R0, 0x4, R4 ;  /* 0x0000000400047825 */ /* 0x002fc800078e0204 */
[----:B--2--5:R-:W-:-:S05]  /*04f0*/  FADD R7, R3, R6 ;  /* 0x0000000603077221 */ /* 0x024fca0000000000 */
[----:B------:R-:W-:Y:S01]  /*0500*/  STG.E desc[UR4][R4.64], R7 ;  /* 0x0000000704007986 */ /* 0x000fe2000c101904 */
[----:B------:R-:W-:Y:S05]  /*0510*/  EXIT ;  /* 0x000000000000794d */ /* 0x000fea0003800000 */
.L_x_24:
        /* <DEDUP_REMOVED lines=14> */
.L_x_36:


//--------------------- .text._Z18elementwise_kernelI5AddOpEvPKfS2_PfiT_ --------------------------
	.section	.text._Z18elementwise_kernelI5AddOpEvPKfS2_PfiT_,"ax",@progbits
	.align	128
        .global         _Z18elementwise_kernelI5AddOpEvPKfS2_PfiT_
        .type           _Z18elementwise_kernelI5AddOpEvPKfS2_PfiT_,@function
        .size           _Z18elementwise_kernelI5AddOpEvPKfS2_PfiT_,(.L_x_37 - _Z18elementwise_kernelI5AddOpEvPKfS2_PfiT_)
        .other          _Z18elementwise_kernelI5AddOpEvPKfS2_PfiT_,@"STO_CUDA_ENTRY STV_DEFAULT"
_Z18elementwise_kernelI5AddOpEvPKfS2_PfiT_:
.text._Z18elementwise_kernelI5AddOpEvPKfS2_PfiT_:
        /* <DEDUP_REMOVED lines=17> */
[----:B----4-:R-:W-:-:S05]  /*0110*/  FADD R9, R2, R5 ;  /* 0x0000000502097221 */ /* 0x010fca0000000000 */
[----:B------:R-:W-:Y:S01]  /*0120*/  STG.E desc[UR4][R6.64], R9 ;  /* 0x0000000906007986 */ /* 0x000fe2000c101904 */
[----:B------:R-:W-:Y:S05]  /*0130*/  EXIT ;  /* 0x000000000000794d */ /* 0x000fea0003800000 */
.L_x_25:
        /* <DEDUP_REMOVED lines=12> */
.L_x_37:


//--------------------- .nv.shared.reserved.0     --------------------------
	.section	.nv.shared.reserved.0,"aw",@nobits
	.weak		__nv_reservedSMEM_offset_0_alias
	.size		__nv_reservedSMEM_offset_0_alias, 0, 64
	.other		__nv_reservedSMEM_offset_0_alias,@"STO_CUDA_RESERVED_SHARED STV_DEFAULT"
__nv_reservedSMEM_offset_0_alias:
	.zero		0
	.zero		64


//--------------------- .nv.constant0._Z12power_kernelPKfPffi --------------------------
	.section	.nv.constant0._Z12power_kernelPKfPffi,"a",@progbits
	.sectionflags	@""
	.align	4
.nv.constant0._Z12power_kernelPKfPffi:
	.zero		920


//--------------------- .nv.constant0._Z24unary_elementwise_kernelI10TanhGradOpEvPKfPfiT_ --------------------------
	.section	.nv.constant0._Z24unary_elementwise_kernelI10TanhGradOpEvPKfPfiT_,"a",@progbits
	.sectionflags	@""
	.align	4
.nv.constant0._Z24unary_elementwise_kernelI10TanhGradOpEvPKfPfiT_:
	.zero		917


//--------------------- .nv.constant0._Z24unary_elementwise_kernelI6TanhOpEvPKfPfiT_ --------------------------
	.section	.nv.constant0._Z24unary_elementwise_kernelI6TanhOpEvPKfPfiT_,"a",@progbits
	.sectionflags	@""
	.align	4
.nv.constant0._Z24unary_elementwise_kernelI6TanhOpEvPKfPfiT_:
	.zero		917


//--------------------- .nv.constant0._Z24unary_elementwise_kernelI9LogGradOpEvPKfPfiT_ --------------------------
	.section	.nv.constant0._Z24unary_elementwise_kernelI9LogGradOpEvPKfPfiT_,"a",@progbits
	.sectionflags	@""
	.align	4
.nv.constant0._Z24unary_elementwise_kernelI9LogGradOpEvPKfPfiT_:
	.zero		917


//--------------------- .nv.constant0._Z24unary_elementwise_kernelI5LogOpEvPKfPfiT_ --------------------------
	.section	.nv.constant0._Z24unary_elementwise_kernelI5LogOpEvPKfPfiT_,"a",@progbits
	.sectionflags	@""
	.align	4
.nv.constant0._Z24unary_elementwise_kernelI5LogOpEvPKfPfiT_:
	.zero		917


//--------------------- .nv.constant0._Z24unary_elementwise_kernelI10ReluGradOpEvPKfPfiT_ --------------------------
	.section	.nv.constant0._Z24unary_elementwise_kernelI10ReluGradOpEvPKfPfiT_,"a",@progbits
	.sectionflags	@""
	.align	4
.nv.constant0._Z24unary_elementwise_kernelI10ReluGradOpEvPKfPfiT_:
	.zero		917


//--------------------- .nv.constant0._Z24unary_elementwise_kernelI6ReluOpEvPKfPfiT_ --------------------------
	.section	.nv.constant0._Z24unary_elementwise_kernelI6ReluOpEvPKfPfiT_,"a",@progbits
	.sectionflags	@""
	.align	4
.nv.constant0._Z24unary_elementwise_kernelI6ReluOpEvPKfPfiT_:
	.zero		917


//--------------------- .nv.constant0._Z28elementwise_broadcast_kernelI5MulOpEvPKfS2_PfiiiT_ --------------------------
	.section	.nv.constant0._Z28elementwise_broadcast_kernelI5MulOpEvPKfS2_PfiiiT_,"a",@progbits
	.sectionflags	@""
	.align	4
.nv.constant0._Z28elementwise_broadcast_kernelI5MulOpEvPKfS2_PfiiiT_:
	.zero		933


//--------------------- .nv.constant0._Z18elementwise_kernelI5MulOpEvPKfS2_PfiT_ --------------------------
	.section	.nv.constant0._Z18elementwise_kernelI5MulOpEvPKfS2_PfiT_,"a",@progbits
	.sectionflags	@""
	.align	4
.nv.constant0._Z18elementwise_kernelI5MulOpEvPKfS2_PfiT_:
	.zero		925


//--------------------- .nv.constant0._Z28elementwise_broadcast_kernelI5AddOpEvPKfS2_PfiiiT_ --------------------------
	.section	.nv.constant0._Z28elementwise_broadcast_kernelI5AddOpEvPKfS2_PfiiiT_,"a",@progbits
	.sectionflags	@""
	.align	4
.nv.constant0._Z28elementwise_broadcast_kernelI5AddOpEvPKfS2_PfiiiT_:
	.zero		933


//--------------------- .nv.constant0._Z18elementwise_kernelI5AddOpEvPKfS2_PfiT_ --------------------------
	.section	.nv.constant0._Z18elementwise_kernelI5AddOpEvPKfS2_PfiT_,"a",@progbits
	.sectionflags	@""
	.align	4
.nv.constant0._Z18elementwise_kernelI5AddOpEvPKfS2_PfiT_:
	.zero		925


//--------------------- SYMBOLS --------------------------

	.type		.nv.reservedSmem.offset0,@object
	.size		.nv.reservedSmem.offset0,0x4
